	.headerflags	@"EF_CUDA_TEXMODE_UNIFIED EF_CUDA_64BIT_ADDRESS EF_CUDA_ACCELERATORS EF_CUDA_SM90 EF_CUDA_VIRTUAL_SM(EF_CUDA_SM90)"
	.elftype	@"ET_EXEC"


//--------------------- .nv.info                  --------------------------
	.section	.nv.info,"",@"SHT_CUDA_INFO"
	.align	4


	//----- nvinfo : EIATTR_REGCOUNT
	.align		4
        /*0000*/ 	.byte	0x04, 0x2f
        /*0002*/ 	.short	(.L_1 - .L_0)
	.align		4
.L_0:
        /*0004*/ 	.word	index@(triton_poi_fused_max_pool2d_with_indices_6)
        /*0008*/ 	.word	0x000000a9


	//----- nvinfo : EIATTR_MIN_STACK_SIZE
	.align		4
.L_1:
        /*000c*/ 	.byte	0x04, 0x12
        /*000e*/ 	.short	(.L_3 - .L_2)
	.align		4
.L_2:
        /*0010*/ 	.word	index@(triton_poi_fused_max_pool2d_with_indices_6)
        /*0014*/ 	.word	0x00000000


	//----- nvinfo : EIATTR_FRAME_SIZE
	.align		4
.L_3:
        /*0018*/ 	.byte	0x04, 0x11
        /*001a*/ 	.short	(.L_5 - .L_4)
	.align		4
.L_4:
        /*001c*/ 	.word	index@(triton_poi_fused_max_pool2d_with_indices_6)
        /*0020*/ 	.word	0x00000000


	//----- nvinfo : EIATTR_MIN_STACK_SIZE
	.align		4
.L_5:
        /*0024*/ 	.byte	0x04, 0x12
        /*0026*/ 	.short	(.L_7 - .L_6)
	.align		4
.L_6:
        /*0028*/ 	.word	index@(triton_poi_fused_max_pool2d_with_indices_6)
        /*002c*/ 	.word	0x00000000
.L_7:


//--------------------- .nv.info.triton_poi_fused_max_pool2d_with_indices_6 --------------------------
	.section	.nv.info.triton_poi_fused_max_pool2d_with_indices_6,"",@"SHT_CUDA_INFO"
	.sectionflags	@""
	.align	4


	//----- nvinfo : EIATTR_CUDA_API_VERSION
	.align		4
        /*0000*/ 	.byte	0x04, 0x37
        /*0002*/ 	.short	(.L_9 - .L_8)
.L_8:
        /*0004*/ 	.word	0x0000007c


	//----- nvinfo : EIATTR_KPARAM_INFO
	.align		4
.L_9:
        /*0008*/ 	.byte	0x04, 0x17
        /*000a*/ 	.short	(.L_11 - .L_10)
.L_10:
        /*000c*/ 	.word	0x00000000
        /*0010*/ 	.short	0x0004
        /*0012*/ 	.short	0x001c
        /*0014*/ 	.byte	0x00, 0xf0, 0x11, 0x00


	//----- nvinfo : EIATTR_KPARAM_INFO
	.align		4
.L_11:
        /*0018*/ 	.byte	0x04, 0x17
        /*001a*/ 	.short	(.L_13 - .L_12)
.L_12:
        /*001c*/ 	.word	0x00000000
        /*0020*/ 	.short	0x0003
        /*0022*/ 	.short	0x0018
        /*0024*/ 	.byte	0x00, 0xf0, 0x11, 0x00


	//----- nvinfo : EIATTR_KPARAM_INFO
	.align		4
.L_13:
        /*0028*/ 	.byte	0x04, 0x17
        /*002a*/ 	.short	(.L_15 - .L_14)
.L_14:
        /*002c*/ 	.word	0x00000000
        /*0030*/ 	.short	0x0002
        /*0032*/ 	.short	0x0010
        /*0034*/ 	.byte	0x00, 0xf4, 0x21, 0x00


	//----- nvinfo : EIATTR_KPARAM_INFO
	.align		4
.L_15:
        /*0038*/ 	.byte	0x04, 0x17
        /*003a*/ 	.short	(.L_17 - .L_16)
.L_16:
        /*003c*/ 	.word	0x00000000
        /*0040*/ 	.short	0x0001
        /*0042*/ 	.short	0x0008
        /*0044*/ 	.byte	0x00, 0xf4, 0x21, 0x00


	//----- nvinfo : EIATTR_KPARAM_INFO
	.align		4
.L_17:
        /*0048*/ 	.byte	0x04, 0x17
        /*004a*/ 	.short	(.L_19 - .L_18)
.L_18:
        /*004c*/ 	.word	0x00000000
        /*0050*/ 	.short	0x0000
        /*0052*/ 	.short	0x0000
        /*0054*/ 	.byte	0x00, 0xf4, 0x21, 0x00


	//----- nvinfo : EIATTR_SPARSE_MMA_MASK
	.align		4
.L_19:
        /*0058*/ 	.byte	0x03, 0x50
        /*005a*/ 	.short	0x0000


	//----- nvinfo : EIATTR_MAXREG_COUNT
	.align		4
        /*005c*/ 	.byte	0x03, 0x1b
        /*005e*/ 	.short	0x00ff


	//----- nvinfo : EIATTR_EXIT_INSTR_OFFSETS
	.align		4
        /*0060*/ 	.byte	0x04, 0x1c
        /*0062*/ 	.short	(.L_21 - .L_20)


	//   ....[0]....
.L_20:
        /*0064*/ 	.word	0x00006b30


	//   ....[1]....
        /*0068*/ 	.word	0x00006b60


	//----- nvinfo : EIATTR_REQNTID
	.align		4
.L_21:
        /*006c*/ 	.byte	0x04, 0x10
        /*006e*/ 	.short	(.L_23 - .L_22)
.L_22:
        /*0070*/ 	.word	0x00000100
        /*0074*/ 	.word	0x00000001
        /*0078*/ 	.word	0x00000001


	//----- nvinfo : EIATTR_CBANK_PARAM_SIZE
	.align		4
.L_23:
        /*007c*/ 	.byte	0x03, 0x19
        /*007e*/ 	.short	0x0020


	//----- nvinfo : EIATTR_PARAM_CBANK
	.align		4
        /*0080*/ 	.byte	0x04, 0x0a
        /*0082*/ 	.short	(.L_25 - .L_24)
	.align		4
.L_24:
        /*0084*/ 	.word	index@(.nv.constant0.triton_poi_fused_max_pool2d_with_indices_6)
        /*0088*/ 	.short	0x0210
        /*008a*/ 	.short	0x0020


	//----- nvinfo : EIATTR_SW_WAR
	.align		4
.L_25:
        /*008c*/ 	.byte	0x04, 0x36
        /*008e*/ 	.short	(.L_27 - .L_26)
.L_26:
        /*0090*/ 	.word	0x00000008
.L_27:


//--------------------- .nv.callgraph             --------------------------
	.section	.nv.callgraph,"",@"SHT_CUDA_CALLGRAPH"
	.align	4
	.sectionentsize	8
	.align		4
        /*0000*/ 	.word	0x00000000
	.align		4
        /*0004*/ 	.word	0xffffffff
	.align		4
        /*0008*/ 	.word	0x00000000
	.align		4
        /*000c*/ 	.word	0xfffffffe
	.align		4
        /*0010*/ 	.word	0x00000000
	.align		4
        /*0014*/ 	.word	0xfffffffd
	.align		4
        /*0018*/ 	.word	0x00000000
	.align		4
        /*001c*/ 	.word	0xfffffffc


//--------------------- .text.triton_poi_fused_max_pool2d_with_indices_6 --------------------------
	.section	.text.triton_poi_fused_max_pool2d_with_indices_6,"ax",@progbits
	.sectionflags	@"SHF_BARRIERS=1"
	.align	128
        .global         triton_poi_fused_max_pool2d_with_indices_6
        .type           triton_poi_fused_max_pool2d_with_indices_6,@function
        .size           triton_poi_fused_max_pool2d_with_indices_6,(.L_x_1 - triton_poi_fused_max_pool2d_with_indices_6)
        .other          triton_poi_fused_max_pool2d_with_indices_6,@"STO_CUDA_ENTRY STV_DEFAULT"
triton_poi_fused_max_pool2d_with_indices_6:
.text.triton_poi_fused_max_pool2d_with_indices_6:
[----:B------:R-:W0:Y:S01]  /*0000*/  LDC R1, c[0x0][0x28] ;  /* 0x00000a00ff017b82 */ /* 0x000e220000000800 */
[----:B------:R-:W1:Y:S01]  /*0010*/  S2R R21, SR_CTAID.X ;  /* 0x0000000000157919 */ /* 0x000e620000002500 */
[----:B------:R-:W-:Y:S01]  /*0020*/  IMAD.MOV.U32 R128, RZ, RZ, RZ ;  /* 0x000000ffff807224 */ /* 0x000fe200078e00ff */
[----:B------:R-:W-:Y:S01]  /*0030*/  CS2R R124, SRZ ;  /* 0x00000000007c7805 */ /* 0x000fe2000001ff00 */
[----:B------:R-:W-:Y:S01]  /*0040*/  ULDC.64 UR6, c[0x0][0x208] ;  /* 0x0000820000067ab9 */ /* 0x000fe20000000a00 */
[----:B------:R-:W2:Y:S01]  /*0050*/  S2R R0, SR_TID.X ;  /* 0x0000000000007919 */ /* 0x000ea20000002100 */
[----:B------:R-:W-:Y:S01]  /*0060*/  IMAD.MOV.U32 R126, RZ, RZ, RZ ;  /* 0x000000ffff7e7224 */ /* 0x000fe200078e00ff */
[----:B------:R-:W-:Y:S01]  /*0070*/  CS2R R122, SRZ ;  /* 0x00000000007a7805 */ /* 0x000fe2000001ff00 */
[----:B------:R-:W3:Y:S01]  /*0080*/  S2R R20, SR_CTAID.Y ;  /* 0x0000000000147919 */ /* 0x000ee20000002600 */
[----:B-1----:R-:W-:Y:S01]  /*0090*/  IMAD.SHL.U32 R21, R21, 0x10, RZ ;  /* 0x0000001015157824 */ /* 0x002fe200078e00ff */
[----:B--2---:R-:W-:-:S04]  /*00a0*/  SHF.R.U32.HI R22, RZ, 0x4, R0 ;  /* 0x00000004ff167819 */ /* 0x004fc80000011600 */
[----:B------:R-:W-:Y:S02]  /*00b0*/  LOP3.LUT R4, R21, 0xf, R0, 0xf8, !PT ;  /* 0x0000000f15047812 */ /* 0x000fe400078ef800 */
[----:B------:R-:W-:Y:S02]  /*00c0*/  SGXT.U32 R22, R22, 0x4 ;  /* 0x000000041616781a */ /* 0x000fe40000000000 */
[C---:B------:R-:W-:Y:S01]  /*00d0*/  ISETP.GE.AND P0, PT, R4.reuse, 0x9, PT ;  /* 0x000000090400780c */ /* 0x040fe20003f06270 */
[----:B------:R-:W-:Y:S01]  /*00e0*/  IMAD.HI R2, R4, 0x55555556, RZ ;  /* 0x5555555604027827 */ /* 0x000fe200078e02ff */
[----:B---3--:R-:W-:-:S04]  /*00f0*/  PRMT R18, R22, 0x6540, R20 ;  /* 0x0000654016127816 */ /* 0x008fc80000000014 */
[----:B------:R-:W-:Y:S02]  /*0100*/  LEA.HI R5, R2, R2, RZ, 0x1 ;  /* 0x0000000202057211 */ /* 0x000fe400078f08ff */
[----:B------:R-:W1:Y:S01]  /*0110*/  LDC.64 R2, c[0x0][0x210] ;  /* 0x00008400ff027b82 */ /* 0x000e620000000a00 */
[C---:B------:R-:W-:Y:S02]  /*0120*/  LOP3.LUT R6, R18.reuse, 0x10, RZ, 0xfc, !PT ;  /* 0x0000001012067812 */ /* 0x040fe400078efcff */
[C---:B------:R-:W-:Y:S01]  /*0130*/  IMAD R4, R5.reuse, -0x3, R4 ;  /* 0xfffffffd05047824 */ /* 0x040fe200078e0204 */
[C---:B------:R-:W-:Y:S02]  /*0140*/  LOP3.LUT R7, R18.reuse, 0x30, RZ, 0xfc, !PT ;  /* 0x0000003012077812 */ /* 0x040fe400078efcff */
[----:B------:R-:W-:Y:S01]  /*0150*/  ISETP.LT.AND P2, PT, R18, 0x200, !P0 ;  /* 0x000002001200780c */ /* 0x000fe20004741270 */
[----:B------:R-:W-:Y:S01]  /*0160*/  IMAD R4, R5, 0x7, R4 ;  /* 0x0000000705047824 */ /* 0x000fe200078e0204 */
[----:B------:R-:W-:-:S02]  /*0170*/  ISETP.LT.AND P1, PT, R6, 0x200, !P0 ;  /* 0x000002000600780c */ /* 0x000fc40004721270 */
[----:B------:R-:W-:Y:S01]  /*0180*/  LOP3.LUT R6, R18, 0x20, RZ, 0xfc, !PT ;  /* 0x0000002012067812 */ /* 0x000fe200078efcff */
[----:B------:R-:W-:Y:S01]  /*0190*/  IMAD.SHL.U32 R14, R4, 0x2, RZ ;  /* 0x00000002040e7824 */ /* 0x000fe200078e00ff */
[----:B------:R-:W-:Y:S02]  /*01a0*/  ISETP.LT.AND P5, PT, R7, 0x200, !P0 ;  /* 0x000002000700780c */ /* 0x000fe400047a1270 */
[----:B------:R-:W-:Y:S01]  /*01b0*/  ISETP.LT.AND P6, PT, R6, 0x200, !P0 ;  /* 0x000002000600780c */ /* 0x000fe200047c1270 */
[----:B------:R-:W-:Y:S01]  /*01c0*/  VIADD R16, R14, 0x1 ;  /* 0x000000010e107836 */ /* 0x000fe20000000000 */
[C---:B------:R-:W-:Y:S01]  /*01d0*/  LOP3.LUT R8, R18.reuse, 0x40, RZ, 0xfc, !PT ;  /* 0x0000004012087812 */ /* 0x040fe200078efcff */
[C---:B------:R-:W-:Y:S01]  /*01e0*/  IMAD R5, R18.reuse, 0x31, R14 ;  /* 0x0000003112057824 */ /* 0x040fe200078e020e */
[----:B------:R-:W-:Y:S01]  /*01f0*/  CS2R R120, SRZ ;  /* 0x0000000000787805 */ /* 0x000fe2000001ff00 */
[----:B------:R-:W-:Y:S01]  /*0200*/  IMAD R7, R18, 0x31, R16 ;  /* 0x0000003112077824 */ /* 0x000fe200078e0210 */
[----:B------:R-:W-:Y:S01]  /*0210*/  ISETP.LT.AND P4, PT, R8, 0x200, !P0 ;  /* 0x000002000800780c */ /* 0x000fe20004781270 */
[C---:B------:R-:W-:Y:S01]  /*0220*/  VIADD R15, R14.reuse, 0x2 ;  /* 0x000000020e0f7836 */ /* 0x040fe20000000000 */
[----:B------:R-:W-:Y:S01]  /*0230*/  CS2R R96, SRZ ;  /* 0x0000000000607805 */ /* 0x000fe2000001ff00 */
[----:B------:R-:W-:Y:S01]  /*0240*/  VIADD R17, R14, 0x7 ;  /* 0x000000070e117836 */ /* 0x000fe20000000000 */
[----:B------:R-:W-:Y:S01]  /*0250*/  CS2R R94, SRZ ;  /* 0x00000000005e7805 */ /* 0x000fe2000001ff00 */
[----:B-1----:R-:W-:Y:S01]  /*0260*/  IMAD.WIDE R4, R5, 0x4, R2 ;  /* 0x0000000405047825 */ /* 0x002fe200078e0202 */
[----:B------:R-:W-:-:S02]  /*0270*/  CS2R R98, SRZ ;  /* 0x0000000000627805 */ /* 0x000fc4000001ff00 */
[----:B------:R-:W-:Y:S02]  /*0280*/  CS2R R92, SRZ ;  /* 0x00000000005c7805 */ /* 0x000fe4000001ff00 */
[----:B------:R-:W-:Y:S01]  /*0290*/  CS2R R90, SRZ ;  /* 0x00000000005a7805 */ /* 0x000fe2000001ff00 */
[----:B------:R-:W-:Y:S01]  /*02a0*/  IMAD.WIDE R6, R7, 0x4, R2 ;  /* 0x0000000407067825 */ /* 0x000fe200078e0202 */
[----:B------:R1:W2:Y:S01]  /*02b0*/  @P2 LDG.E.EL R128, desc[UR6][R4.64] ;  /* 0x0000000604802981 */ /* 0x0002a2000c2e1900 */
[C---:B------:R-:W-:Y:S02]  /*02c0*/  LOP3.LUT R12, R18.reuse, 0x50, RZ, 0xfc, !PT ;  /* 0x00000050120c7812 */ /* 0x040fe400078efcff */
[C---:B------:R-:W-:Y:S01]  /*02d0*/  IMAD R9, R18.reuse, 0x31, R15 ;  /* 0x0000003112097824 */ /* 0x040fe200078e020f */
[----:B------:R3:W2:Y:S01]  /*02e0*/  @P2 LDG.E.EL R125, desc[UR6][R6.64] ;  /* 0x00000006067d2981 */ /* 0x0006a2000c2e1900 */
[----:B------:R-:W-:Y:S01]  /*02f0*/  IMAD R11, R18, 0x31, R17 ;  /* 0x00000031120b7824 */ /* 0x000fe200078e0211 */
[----:B------:R-:W-:Y:S01]  /*0300*/  ISETP.LT.AND P3, PT, R12, 0x200, !P0 ;  /* 0x000002000c00780c */ /* 0x000fe20004761270 */
[----:B------:R-:W-:-:S04]  /*0310*/  IMAD.WIDE R8, R9, 0x4, R2 ;  /* 0x0000000409087825 */ /* 0x000fc800078e0202 */
[----:B------:R-:W-:Y:S01]  /*0320*/  IMAD.WIDE R10, R11, 0x4, R2 ;  /* 0x000000040b0a7825 */ /* 0x000fe200078e0202 */
[----:B------:R4:W5:Y:S04]  /*0330*/  @P2 LDG.E.EL R126, desc[UR6][R8.64] ;  /* 0x00000006087e2981 */ /* 0x000968000c2e1900 */
[----:B------:R3:W2:Y:S01]  /*0340*/  @P2 LDG.E.EL R123, desc[UR6][R10.64] ;  /* 0x000000060a7b2981 */ /* 0x0006a2000c2e1900 */
[----:B------:R-:W-:-:S04]  /*0350*/  VIADD R119, R14, 0x8 ;  /* 0x000000080e777836 */ /* 0x000fc80000000000 */
[----:B-1----:R-:W-:-:S04]  /*0360*/  IMAD R5, R18, 0x31, R119 ;  /* 0x0000003112057824 */ /* 0x002fc800078e0277 */
[----:B------:R-:W-:-:S05]  /*0370*/  IMAD.WIDE R4, R5, 0x4, R2 ;  /* 0x0000000405047825 */ /* 0x000fca00078e0202 */
[----:B------:R-:W2:Y:S01]  /*0380*/  @P2 LDG.E.EL R124, desc[UR6][R4.64] ;  /* 0x00000006047c2981 */ /* 0x000ea2000c2e1900 */
[----:B------:R-:W-:-:S04]  /*0390*/  VIADD R19, R14, 0x9 ;  /* 0x000000090e137836 */ /* 0x000fc80000000000 */
[----:B---3--:R-:W-:-:S04]  /*03a0*/  IMAD R7, R18, 0x31, R19 ;  /* 0x0000003112077824 */ /* 0x008fc800078e0213 */
[----:B------:R-:W-:-:S05]  /*03b0*/  IMAD.WIDE R6, R7, 0x4, R2 ;  /* 0x0000000407067825 */ /* 0x000fca00078e0202 */
[----:B------:R1:W3:Y:S01]  /*03c0*/  @P2 LDG.E.EL R121, desc[UR6][R6.64] ;  /* 0x0000000606792981 */ /* 0x0002e2000c2e1900 */
[----:B------:R-:W-:-:S04]  /*03d0*/  VIADD R115, R14, 0xe ;  /* 0x0000000e0e737836 */ /* 0x000fc80000000000 */
[----:B----4-:R-:W-:-:S04]  /*03e0*/  IMAD R9, R18, 0x31, R115 ;  /* 0x0000003112097824 */ /* 0x010fc800078e0273 */
[----:B------:R-:W-:-:S05]  /*03f0*/  IMAD.WIDE R8, R9, 0x4, R2 ;  /* 0x0000000409087825 */ /* 0x000fca00078e0202 */
[----:B------:R4:W2:Y:S01]  /*0400*/  @P2 LDG.E.EL R122, desc[UR6][R8.64] ;  /* 0x00000006087a2981 */ /* 0x0008a2000c2e1900 */
[----:B------:R-:W-:-:S04]  /*0410*/  VIADD R113, R14, 0xf ;  /* 0x0000000f0e717836 */ /* 0x000fc80000000000 */
[C---:B0-----:R-:W-:Y:S02]  /*0420*/  IMAD R11, R18.reuse, 0x31, R113 ;  /* 0x00000031120b7824 */ /* 0x041fe400078e0271 */
[----:B------:R-:W-:Y:S02]  /*0430*/  IMAD R117, R18, 0x31, RZ ;  /* 0x0000003112757824 */ /* 0x000fe400078e02ff */
[----:B------:R-:W-:-:S04]  /*0440*/  IMAD.WIDE R10, R11, 0x4, R2 ;  /* 0x000000040b0a7825 */ /* 0x000fc800078e0202 */
[----:B------:R-:W-:Y:S01]  /*0450*/  VIADD R111, R14, 0x10 ;  /* 0x000000100e6f7836 */ /* 0x000fe20000000000 */
[----:B------:R0:W2:Y:S01]  /*0460*/  @P2 LDG.E.EL R97, desc[UR6][R10.64] ;  /* 0x000000060a612981 */ /* 0x0000a2000c2e1900 */
[----:B------:R-:W-:Y:S02]  /*0470*/  VIADD R24, R117, 0x310 ;  /* 0x0000031075187836 */ /* 0x000fe40000000000 */
[----:B------:R-:W-:Y:S02]  /*0480*/  IMAD R13, R18, 0x31, R111 ;  /* 0x00000031120d7824 */ /* 0x000fe400078e026f */
[C---:B-1----:R-:W-:Y:S02]  /*0490*/  IMAD.IADD R7, R24.reuse, 0x1, R16 ;  /* 0x0000000118077824 */ /* 0x042fe400078e0210 */
[----:B----4-:R-:W-:Y:S02]  /*04a0*/  IMAD.IADD R9, R24, 0x1, R15 ;  /* 0x0000000118097824 */ /* 0x010fe400078e020f */
[----:B0-----:R-:W-:-:S04]  /*04b0*/  IMAD.WIDE R10, R13, 0x4, R2 ;  /* 0x000000040d0a7825 */ /* 0x001fc800078e0202 */
[----:B------:R-:W-:Y:S01]  /*04c0*/  IMAD.WIDE R6, R7, 0x4, R2 ;  /* 0x0000000407067825 */ /* 0x000fe200078e0202 */
[----:B------:R0:W4:Y:S03]  /*04d0*/  @P2 LDG.E.EL R96, desc[UR6][R10.64] ;  /* 0x000000060a602981 */ /* 0x000126000c2e1900 */
[----:B------:R-:W-:Y:S01]  /*04e0*/  IMAD.IADD R5, R14, 0x1, R24 ;  /* 0x000000010e057824 */ /* 0x000fe200078e0218 */
[----:B------:R1:W2:Y:S01]  /*04f0*/  @P1 LDG.E.EL R94, desc[UR6][R6.64] ;  /* 0x00000006065e1981 */ /* 0x0002a2000c2e1900 */
[----:B------:R-:W-:-:S04]  /*0500*/  IMAD.WIDE R8, R9, 0x4, R2 ;  /* 0x0000000409087825 */ /* 0x000fc800078e0202 */
[C---:B------:R-:W-:Y:S01]  /*0510*/  IMAD.IADD R25, R24.reuse, 0x1, R115 ;  /* 0x0000000118197824 */ /* 0x040fe200078e0273 */
[----:B------:R1:W2:Y:S01]  /*0520*/  @P1 LDG.E.EL R95, desc[UR6][R8.64] ;  /* 0x00000006085f1981 */ /* 0x0002a2000c2e1900 */
[C---:B0-----:R-:W-:Y:S02]  /*0530*/  IMAD.IADD R11, R24.reuse, 0x1, R119 ;  /* 0x00000001180b7824 */ /* 0x041fe400078e0277 */
[----:B------:R-:W-:Y:S02]  /*0540*/  IMAD.IADD R23, R24, 0x1, R19 ;  /* 0x0000000118177824 */ /* 0x000fe400078e0213 */
[----:B------:R-:W-:-:S04]  /*0550*/  IMAD.WIDE R4, R5, 0x4, R2 ;  /* 0x0000000405047825 */ /* 0x000fc800078e0202 */
[--C-:B-1----:R-:W-:Y:S01]  /*0560*/  IMAD.WIDE R6, R11, 0x4, R2.reuse ;  /* 0x000000040b067825 */ /* 0x102fe200078e0202 */
[----:B------:R0:W2:Y:S03]  /*0570*/  @P1 LDG.E.EL R99, desc[UR6][R4.64] ;  /* 0x0000000604631981 */ /* 0x0000a6000c2e1900 */
[----:B------:R-:W-:Y:S01]  /*0580*/  IMAD.WIDE R10, R25, 0x4, R2 ;  /* 0x00000004190a7825 */ /* 0x000fe200078e0202 */
[----:B------:R1:W2:Y:S03]  /*0590*/  @P1 LDG.E.EL R93, desc[UR6][R6.64] ;  /* 0x00000006065d1981 */ /* 0x0002a6000c2e1900 */
[----:B------:R-:W-:Y:S01]  /*05a0*/  IMAD.IADD R13, R24, 0x1, R17 ;  /* 0x00000001180d7824 */ /* 0x000fe200078e0211 */
[----:B------:R1:W2:Y:S01]  /*05b0*/  @P1 LDG.E.EL R91, desc[UR6][R10.64] ;  /* 0x000000060a5b1981 */ /* 0x0002a2000c2e1900 */
[----:B------:R-:W-:Y:S01]  /*05c0*/  IMAD.WIDE R8, R23, 0x4, R2 ;  /* 0x0000000417087825 */ /* 0x000fe200078e0202 */
[----:B------:R-:W-:-:S03]  /*05d0*/  CS2R R86, SRZ ;  /* 0x0000000000567805 */ /* 0x000fc6000001ff00 */
[----:B------:R-:W-:Y:S01]  /*05e0*/  VIADD R26, R117, 0x620 ;  /* 0x00000620751a7836 */ /* 0x000fe20000000000 */
[----:B------:R-:W-:Y:S01]  /*05f0*/  LOP3.LUT R12, R18, 0x60, RZ, 0xfc, !PT ;  /* 0x00000060120c7812 */ /* 0x000fe200078efcff */
[----:B------:R-:W-:Y:S01]  /*0600*/  IMAD.IADD R23, R24, 0x1, R111 ;  /* 0x0000000118177824 */ /* 0x000fe200078e026f */
[----:B------:R1:W2:Y:S01]  /*0610*/  @P1 LDG.E.EL R90, desc[UR6][R8.64] ;  /* 0x00000006085a1981 */ /* 0x0002a2000c2e1900 */
[----:B0-----:R-:W-:Y:S01]  /*0620*/  IMAD.WIDE R4, R13, 0x4, R2 ;  /* 0x000000040d047825 */ /* 0x001fe200078e0202 */
[----:B------:R-:W-:-:S03]  /*0630*/  CS2R R88, SRZ ;  /* 0x0000000000587805 */ /* 0x000fc6000001ff00 */
[----:B-1----:R-:W-:Y:S02]  /*0640*/  IMAD.IADD R7, R26, 0x1, R16 ;  /* 0x000000011a077824 */ /* 0x002fe400078e0210 */
[----:B------:R-:W-:Y:S01]  /*0650*/  IMAD.IADD R27, R24, 0x1, R113 ;  /* 0x00000001181b7824 */ /* 0x000fe200078e0271 */
[----:B------:R-:W-:Y:S01]  /*0660*/  ISETP.LT.AND P2, PT, R12, 0x200, !P0 ;  /* 0x000002000c00780c */ /* 0x000fe20004741270 */
[----:B------:R-:W-:Y:S01]  /*0670*/  IMAD.WIDE R10, R23, 0x4, R2 ;  /* 0x00000004170a7825 */ /* 0x000fe200078e0202 */
[----:B------:R0:W2:Y:S03]  /*0680*/  @P1 LDG.E.EL R92, desc[UR6][R4.64] ;  /* 0x00000006045c1981 */ /* 0x0000a6000c2e1900 */
[----:B------:R-:W-:Y:S01]  /*0690*/  IMAD.IADD R9, R26, 0x1, R15 ;  /* 0x000000011a097824 */ /* 0x000fe200078e020f */
[----:B------:R1:W2:Y:S01]  /*06a0*/  @P1 LDG.E.EL R87, desc[UR6][R10.64] ;  /* 0x000000060a571981 */ /* 0x0002a2000c2e1900 */
[----:B------:R-:W-:-:S04]  /*06b0*/  IMAD.WIDE R6, R7, 0x4, R2 ;  /* 0x0000000407067825 */ /* 0x000fc800078e0202 */
[----:B------:R-:W-:Y:S01]  /*06c0*/  IMAD.WIDE R12, R27, 0x4, R2 ;  /* 0x000000041b0c7825 */ /* 0x000fe200078e0202 */
[----:B------:R1:W2:Y:S03]  /*06d0*/  @P6 LDG.E.EL R89, desc[UR6][R6.64] ;  /* 0x0000000606596981 */ /* 0x0002a6000c2e1900 */
[----:B0-----:R-:W-:Y:S01]  /*06e0*/  IMAD.IADD R5, R14, 0x1, R26 ;  /* 0x000000010e057824 */ /* 0x001fe200078e021a */
[----:B------:R0:W2:Y:S01]  /*06f0*/  @P1 LDG.E.EL R88, desc[UR6][R12.64] ;  /* 0x000000060c581981 */ /* 0x0000a2000c2e1900 */
[----:B------:R-:W-:-:S04]  /*0700*/  IMAD.WIDE R8, R9, 0x4, R2 ;  /* 0x0000000409087825 */ /* 0x000fc800078e0202 */
[C---:B-1----:R-:W-:Y:S01]  /*0710*/  IMAD.IADD R11, R26.reuse, 0x1, R119 ;  /* 0x000000011a0b7824 */ /* 0x042fe200078e0277 */
[----:B------:R-:W-:Y:S01]  /*0720*/  CS2R R84, SRZ ;  /* 0x0000000000547805 */ /* 0x000fe2000001ff00 */
[C---:B------:R-:W-:Y:S01]  /*0730*/  IMAD.IADD R25, R26.reuse, 0x1, R115 ;  /* 0x000000011a197824 */ /* 0x040fe200078e0273 */
[----:B------:R-:W-:Y:S01]  /*0740*/  CS2R R82, SRZ ;  /* 0x0000000000527805 */ /* 0x000fe2000001ff00 */
[----:B------:R-:W-:Y:S01]  /*0750*/  IMAD.IADD R23, R26, 0x1, R19 ;  /* 0x000000011a177824 */ /* 0x000fe200078e0213 */
[----:B------:R1:W2:Y:S01]  /*0760*/  @P6 LDG.E.EL R86, desc[UR6][R8.64] ;  /* 0x0000000608566981 */ /* 0x0002a2000c2e1900 */
[----:B------:R-:W-:-:S04]  /*0770*/  IMAD.WIDE R4, R5, 0x4, R2 ;  /* 0x0000000405047825 */ /* 0x000fc800078e0202 */
[----:B------:R-:W-:Y:S01]  /*0780*/  IMAD.WIDE R6, R11, 0x4, R2 ;  /* 0x000000040b067825 */ /* 0x000fe200078e0202 */
[----:B------:R1:W2:Y:S03]  /*0790*/  @P6 LDG.E.EL R98, desc[UR6][R4.64] ;  /* 0x0000000604626981 */ /* 0x0002a6000c2e1900 */
[----:B0-----:R-:W-:Y:S02]  /*07a0*/  IMAD.IADD R13, R26, 0x1, R17 ;  /* 0x000000011a0d7824 */ /* 0x001fe400078e0211 */
[----:B------:R-:W-:Y:S01]  /*07b0*/  VIADD R24, R117, 0x930 ;  /* 0x0000093075187836 */ /* 0x000fe20000000000 */
[----:B------:R-:W-:Y:S01]  /*07c0*/  LOP3.LUT R12, R18, 0x70, RZ, 0xfc, !PT ;  /* 0x00000070120c7812 */ /* 0x000fe200078efcff */
[--C-:B------:R-:W-:Y:S01]  /*07d0*/  IMAD.WIDE R10, R25, 0x4, R2.reuse ;  /* 0x00000004190a7825 */ /* 0x100fe200078e0202 */
[----:B------:R0:W2:Y:S03]  /*07e0*/  @P6 LDG.E.EL R84, desc[UR6][R6.64] ;  /* 0x0000000606546981 */ /* 0x0000a6000c2e1900 */
[----:B-1----:R-:W-:Y:S01]  /*07f0*/  IMAD.WIDE R8, R23, 0x4, R2 ;  /* 0x0000000417087825 */ /* 0x002fe200078e0202 */
[----:B------:R1:W2:Y:S03]  /*0800*/  @P6 LDG.E.EL R82, desc[UR6][R10.64] ;  /* 0x000000060a526981 */ /* 0x0002a6000c2e1900 */
[C---:B------:R-:W-:Y:S01]  /*0810*/  IMAD.IADD R23, R26.reuse, 0x1, R111 ;  /* 0x000000011a177824 */ /* 0x040fe200078e026f */
[----:B------:R-:W-:Y:S01]  /*0820*/  CS2R R78, SRZ ;  /* 0x00000000004e7805 */ /* 0x000fe2000001ff00 */
[----:B------:R-:W-:Y:S01]  /*0830*/  IMAD.WIDE R4, R13, 0x4, R2 ;  /* 0x000000040d047825 */ /* 0x000fe200078e0202 */
[----:B------:R1:W2:Y:S03]  /*0840*/  @P6 LDG.E.EL R83, desc[UR6][R8.64] ;  /* 0x0000000608536981 */ /* 0x0002a6000c2e1900 */
[----:B------:R-:W-:Y:S01]  /*0850*/  IMAD.IADD R27, R26, 0x1, R113 ;  /* 0x000000011a1b7824 */ /* 0x000fe200078e0271 */
[----:B------:R-:W-:Y:S01]  /*0860*/  ISETP.LT.AND P1, PT, R12, 0x200, !P0 ;  /* 0x000002000c00780c */ /* 0x000fe20004721270 */
[C---:B0-----:R-:W-:Y:S01]  /*0870*/  IMAD.IADD R7, R24.reuse, 0x1, R16 ;  /* 0x0000000118077824 */ /* 0x041fe200078e0210 */
[----:B------:R-:W-:Y:S01]  /*0880*/  CS2R R80, SRZ ;  /* 0x0000000000507805 */ /* 0x000fe2000001ff00 */
[----:B-1----:R-:W-:Y:S01]  /*0890*/  IMAD.WIDE R10, R23, 0x4, R2 ;  /* 0x00000004170a7825 */ /* 0x002fe200078e0202 */
[----:B------:R0:W2:Y:S03]  /*08a0*/  @P6 LDG.E.EL R85, desc[UR6][R4.64] ;  /* 0x0000000604556981 */ /* 0x0000a6000c2e1900 */
[----:B------:R-:W-:Y:S01]  /*08b0*/  IMAD.IADD R9, R24, 0x1, R15 ;  /* 0x0000000118097824 */ /* 0x000fe200078e020f */
[----:B------:R1:W2:Y:S01]  /*08c0*/  @P6 LDG.E.EL R78, desc[UR6][R10.64] ;  /* 0x000000060a4e6981 */ /* 0x0002a2000c2e1900 */
[----:B------:R-:W-:Y:S01]  /*08d0*/  IMAD.WIDE R12, R27, 0x4, R2 ;  /* 0x000000041b0c7825 */ /* 0x000fe200078e0202 */
[----:B------:R-:W-:-:S03]  /*08e0*/  CS2R R100, SRZ ;  /* 0x0000000000647805 */ /* 0x000fc6000001ff00 */
        /* <DEDUP_REMOVED lines=9> */
[----:B------:R-:W-:Y:S01]  /*0980*/  IMAD.WIDE R4, R5, 0x4, R2 ;  /* 0x0000000405047825 */ /* 0x000fe200078e0202 */
[----:B------:R1:W2:Y:S03]  /*0990*/  @P5 LDG.E.EL R80, desc[UR6][R8.64] ;  /* 0x0000000608505981 */ /* 0x0002a6000c2e1900 */
[C---:B------:R-:W-:Y:S01]  /*09a0*/  IMAD.IADD R23, R24.reuse, 0x1, R19 ;  /* 0x0000000118177824 */ /* 0x040fe200078e0213 */
[----:B------:R1:W2:Y:S01]  /*09b0*/  @P5 LDG.E.EL R100, desc[UR6][R4.64] ;  /* 0x0000000604645981 */ /* 0x0002a2000c2e1900 */
[----:B------:R-:W-:-:S02]  /*09c0*/  IMAD.IADD R13, R24, 0x1, R17 ;  /* 0x00000001180d7824 */ /* 0x000fc400078e0211 */
[----:B0-----:R-:W-:-:S04]  /*09d0*/  IMAD.WIDE R6, R11, 0x4, R2 ;  /* 0x000000040b067825 */ /* 0x001fc800078e0202 */
[--C-:B------:R-:W-:Y:S01]  /*09e0*/  IMAD.WIDE R10, R25, 0x4, R2.reuse ;  /* 0x00000004190a7825 */ /* 0x100fe200078e0202 */
[----:B------:R-:W-:Y:S01]  /*09f0*/  LOP3.LUT R12, R18, 0x80, RZ, 0xfc, !PT ;  /* 0x00000080120c7812 */ /* 0x000fe200078efcff */
[----:B------:R0:W2:Y:S02]  /*0a00*/  @P5 LDG.E.EL R76, desc[UR6][R6.64] ;  /* 0x00000006064c5981 */ /* 0x0000a4000c2e1900 */
[----:B-1----:R-:W-:Y:S01]  /*0a10*/  IMAD.WIDE R8, R23, 0x4, R2 ;  /* 0x0000000417087825 */ /* 0x002fe200078e0202 */
[----:B------:R-:W-:Y:S01]  /*0a20*/  CS2R R70, SRZ ;  /* 0x0000000000467805 */ /* 0x000fe2000001ff00 */
[----:B------:R1:W2:Y:S02]  /*0a30*/  @P5 LDG.E.EL R74, desc[UR6][R10.64] ;  /* 0x000000060a4a5981 */ /* 0x0002a4000c2e1900 */
[----:B------:R-:W-:Y:S02]  /*0a40*/  VIADD R26, R117, 0xc40 ;  /* 0x00000c40751a7836 */ /* 0x000fe40000000000 */
[----:B------:R-:W-:Y:S01]  /*0a50*/  IMAD.IADD R23, R24, 0x1, R111 ;  /* 0x0000000118177824 */ /* 0x000fe200078e026f */
[----:B------:R1:W2:Y:S01]  /*0a60*/  @P5 LDG.E.EL R75, desc[UR6][R8.64] ;  /* 0x00000006084b5981 */ /* 0x0002a2000c2e1900 */
[----:B------:R-:W-:Y:S01]  /*0a70*/  IMAD.WIDE R4, R13, 0x4, R2 ;  /* 0x000000040d047825 */ /* 0x000fe200078e0202 */
[----:B------:R-:W-:-:S03]  /*0a80*/  ISETP.LT.AND P6, PT, R12, 0x200, !P0 ;  /* 0x000002000c00780c */ /* 0x000fc600047c1270 */
[----:B------:R-:W-:Y:S01]  /*0a90*/  IMAD.IADD R27, R24, 0x1, R113 ;  /* 0x00000001181b7824 */ /* 0x000fe200078e0271 */
[----:B------:R-:W-:Y:S01]  /*0aa0*/  CS2R R72, SRZ ;  /* 0x0000000000487805 */ /* 0x000fe2000001ff00 */
[----:B0-----:R-:W-:Y:S01]  /*0ab0*/  IMAD.IADD R7, R26, 0x1, R16 ;  /* 0x000000011a077824 */ /* 0x001fe200078e0210 */
[----:B------:R0:W2:Y:S01]  /*0ac0*/  @P5 LDG.E.EL R77, desc[UR6][R4.64] ;  /* 0x00000006044d5981 */ /* 0x0000a2000c2e1900 */
[----:B-1----:R-:W-:-:S04]  /*0ad0*/  IMAD.WIDE R10, R23, 0x4, R2 ;  /* 0x00000004170a7825 */ /* 0x002fc800078e0202 */
[----:B------:R-:W-:Y:S01]  /*0ae0*/  IMAD.IADD R9, R26, 0x1, R15 ;  /* 0x000000011a097824 */ /* 0x000fe200078e020f */
[----:B------:R1:W2:Y:S01]  /*0af0*/  @P5 LDG.E.EL R70, desc[UR6][R10.64] ;  /* 0x000000060a465981 */ /* 0x0002a2000c2e1900 */
[----:B------:R-:W-:Y:S01]  /*0b00*/  IMAD.WIDE R12, R27, 0x4, R2 ;  /* 0x000000041b0c7825 */ /* 0x000fe200078e0202 */
[----:B------:R-:W-:-:S03]  /*0b10*/  CS2R R102, SRZ ;  /* 0x0000000000667805 */ /* 0x000fc6000001ff00 */
[----:B0-----:R-:W-:Y:S01]  /*0b20*/  IMAD.IADD R5, R14, 0x1, R26 ;  /* 0x000000010e057824 */ /* 0x001fe200078e021a */
[----:B------:R0:W2:Y:S01]  /*0b30*/  @P5 LDG.E.EL R73, desc[UR6][R12.64] ;  /* 0x000000060c495981 */ /* 0x0000a2000c2e1900 */
[----:B------:R-:W-:-:S04]  /*0b40*/  IMAD.WIDE R6, R7, 0x4, R2 ;  /* 0x0000000407067825 */ /* 0x000fc800078e0202 */
[----:B------:R-:W-:Y:S01]  /*0b50*/  IMAD.WIDE R8, R9, 0x4, R2 ;  /* 0x0000000409087825 */ /* 0x000fe200078e0202 */
[----:B------:R0:W2:Y:S03]  /*0b60*/  @P4 LDG.E.EL R71, desc[UR6][R6.64] ;  /* 0x0000000606474981 */ /* 0x0000a6000c2e1900 */
[C---:B-1----:R-:W-:Y:S01]  /*0b70*/  IMAD.IADD R11, R26.reuse, 0x1, R119 ;  /* 0x000000011a0b7824 */ /* 0x042fe200078e0277 */
[----:B------:R-:W-:Y:S01]  /*0b80*/  CS2R R68, SRZ ;  /* 0x0000000000447805 */ /* 0x000fe2000001ff00 */
[----:B------:R-:W-:Y:S01]  /*0b90*/  IMAD.WIDE R4, R5, 0x4, R2 ;  /* 0x0000000405047825 */ /* 0x000fe200078e0202 */
[----:B------:R-:W-:Y:S01]  /*0ba0*/  CS2R R66, SRZ ;  /* 0x0000000000427805 */ /* 0x000fe2000001ff00 */
[----:B------:R1:W2:Y:S02]  /*0bb0*/  @P4 LDG.E.EL R72, desc[UR6][R8.64] ;  /* 0x0000000608484981 */ /* 0x0002a4000c2e1900 */
[----:B------:R-:W-:-:S02]  /*0bc0*/  IMAD.IADD R25, R26, 0x1, R115 ;  /* 0x000000011a197824 */ /* 0x000fc400078e0273 */
[C---:B------:R-:W-:Y:S01]  /*0bd0*/  IMAD.IADD R23, R26.reuse, 0x1, R19 ;  /* 0x000000011a177824 */ /* 0x040fe200078e0213 */
[----:B------:R1:W2:Y:S01]  /*0be0*/  @P4 LDG.E.EL R102, desc[UR6][R4.64] ;  /* 0x0000000604664981 */ /* 0x0002a2000c2e1900 */
[----:B0-----:R-:W-:Y:S02]  /*0bf0*/  IMAD.IADD R13, R26, 0x1, R17 ;  /* 0x000000011a0d7824 */ /* 0x001fe400078e0211 */
[----:B------:R-:W-:Y:S01]  /*0c00*/  IMAD.WIDE R6, R11, 0x4, R2 ;  /* 0x000000040b067825 */ /* 0x000fe200078e0202 */
[----:B------:R-:W-:-:S03]  /*0c10*/  LOP3.LUT R12, R18, 0x90, RZ, 0xfc, !PT ;  /* 0x00000090120c7812 */ /* 0x000fc600078efcff */
[--C-:B------:R-:W-:Y:S01]  /*0c20*/  IMAD.WIDE R10, R25, 0x4, R2.reuse ;  /* 0x00000004190a7825 */ /* 0x100fe200078e0202 */
[----:B------:R0:W2:Y:S03]  /*0c30*/  @P4 LDG.E.EL R68, desc[UR6][R6.64] ;  /* 0x0000000606444981 */ /* 0x0000a6000c2e1900 */
[--C-:B-1----:R-:W-:Y:S01]  /*0c40*/  IMAD.WIDE R8, R23, 0x4, R2.reuse ;  /* 0x0000000417087825 */ /* 0x102fe200078e0202 */
[----:B------:R1:W2:Y:S03]  /*0c50*/  @P4 LDG.E.EL R66, desc[UR6][R10.64] ;  /* 0x000000060a424981 */ /* 0x0002a6000c2e1900 */
[----:B------:R-:W-:Y:S01]  /*0c60*/  IMAD.WIDE R4, R13, 0x4, R2 ;  /* 0x000000040d047825 */ /* 0x000fe200078e0202 */
[----:B------:R-:W-:-:S03]  /*0c70*/  CS2R R62, SRZ ;  /* 0x00000000003e7805 */ /* 0x000fc6000001ff00 */
[----:B------:R-:W-:Y:S02]  /*0c80*/  VIADD R24, R117, 0xf50 ;  /* 0x00000f5075187836 */ /* 0x000fe40000000000 */
[----:B------:R-:W-:Y:S01]  /*0c90*/  IMAD.IADD R27, R26, 0x1, R113 ;  /* 0x000000011a1b7824 */ /* 0x000fe200078e0271 */
[----:B------:R-:W-:Y:S01]  /*0ca0*/  ISETP.LT.AND P5, PT, R12, 0x200, !P0 ;  /* 0x000002000c00780c */ /* 0x000fe200047a1270 */
[----:B------:R-:W-:Y:S01]  /*0cb0*/  IMAD.IADD R23, R26, 0x1, R111 ;  /* 0x000000011a177824 */ /* 0x000fe200078e026f */
[----:B------:R-:W-:Y:S01]  /*0cc0*/  CS2R R64, SRZ ;  /* 0x0000000000407805 */ /* 0x000fe2000001ff00 */
[----:B0-----:R-:W-:Y:S01]  /*0cd0*/  IMAD.IADD R7, R24, 0x1, R16 ;  /* 0x0000000118077824 */ /* 0x001fe200078e0210 */
[----:B------:R0:W2:Y:S01]  /*0ce0*/  @P4 LDG.E.EL R69, desc[UR6][R4.64] ;  /* 0x0000000604454981 */ /* 0x0000a2000c2e1900 */
[----:B-1----:R-:W-:-:S03]  /*0cf0*/  IMAD.WIDE R10, R23, 0x4, R2 ;  /* 0x00000004170a7825 */ /* 0x002fc600078e0202 */
[----:B------:R1:W2:Y:S01]  /*0d00*/  @P4 LDG.E.EL R67, desc[UR6][R8.64] ;  /* 0x0000000608434981 */ /* 0x0002a2000c2e1900 */
[----:B------:R-:W-:Y:S01]  /*0d10*/  IMAD.WIDE R12, R27, 0x4, R2 ;  /* 0x000000041b0c7825 */ /* 0x000fe200078e0202 */
[----:B------:R-:W-:Y:S02]  /*0d20*/  CS2R R104, SRZ ;  /* 0x0000000000687805 */ /* 0x000fe4000001ff00 */
[----:B------:R5:W2:Y:S01]  /*0d30*/  @P4 LDG.E.EL R62, desc[UR6][R10.64] ;  /* 0x000000060a3e4981 */ /* 0x000aa2000c2e1900 */
[----:B0-----:R-:W-:Y:S02]  /*0d40*/  IMAD.IADD R5, R14, 0x1, R24 ;  /* 0x000000010e057824 */ /* 0x001fe400078e0218 */
[----:B------:R-:W-:Y:S01]  /*0d50*/  IMAD.WIDE R6, R7, 0x4, R2 ;  /* 0x0000000407067825 */ /* 0x000fe200078e0202 */
[----:B------:R0:W2:Y:S03]  /*0d60*/  @P4 LDG.E.EL R65, desc[UR6][R12.64] ;  /* 0x000000060c414981 */ /* 0x0000a6000c2e1900 */
[----:B-1----:R-:W-:Y:S01]  /*0d70*/  IMAD.IADD R9, R24, 0x1, R15 ;  /* 0x0000000118097824 */ /* 0x002fe200078e020f */
[----:B------:R1:W2:Y:S01]  /*0d80*/  @P3 LDG.E.EL R63, desc[UR6][R6.64] ;  /* 0x00000006063f3981 */ /* 0x0002a2000c2e1900 */
[----:B------:R-:W-:-:S04]  /*0d90*/  IMAD.WIDE R4, R5, 0x4, R2 ;  /* 0x0000000405047825 */ /* 0x000fc800078e0202 */
[----:B------:R-:W-:Y:S01]  /*0da0*/  IMAD.WIDE R8, R9, 0x4, R2 ;  /* 0x0000000409087825 */ /* 0x000fe200078e0202 */
[----:B------:R-:W-:Y:S02]  /*0db0*/  CS2R R60, SRZ ;  /* 0x00000000003c7805 */ /* 0x000fe4000001ff00 */
[----:B------:R-:W-:Y:S01]  /*0dc0*/  CS2R R58, SRZ ;  /* 0x00000000003a7805 */ /* 0x000fe2000001ff00 */
[----:B------:R1:W2:Y:S01]  /*0dd0*/  @P3 LDG.E.EL R104, desc[UR6][R4.64] ;  /* 0x0000000604683981 */ /* 0x0002a2000c2e1900 */
[C---:B-----5:R-:W-:Y:S02]  /*0de0*/  IMAD.IADD R11, R24.reuse, 0x1, R119 ;  /* 0x00000001180b7824 */ /* 0x060fe400078e0277 */
[C---:B------:R-:W-:Y:S01]  /*0df0*/  IMAD.IADD R25, R24.reuse, 0x1, R115 ;  /* 0x0000000118197824 */ /* 0x040fe200078e0273 */
[----:B------:R5:W2:Y:S01]  /*0e00*/  @P3 LDG.E.EL R64, desc[UR6][R8.64] ;  /* 0x0000000608403981 */ /* 0x000aa2000c2e1900 */
[C---:B0-----:R-:W-:Y:S02]  /*0e10*/  IMAD.IADD R13, R24.reuse, 0x1, R17 ;  /* 0x00000001180d7824 */ /* 0x041fe400078e0211 */
[----:B------:R-:W-:-:S02]  /*0e20*/  IMAD.IADD R23, R24, 0x1, R19 ;  /* 0x0000000118177824 */ /* 0x000fc400078e0213 */
[----:B-1----:R-:W-:Y:S01]  /*0e30*/  IMAD.WIDE R6, R11, 0x4, R2 ;  /* 0x000000040b067825 */ /* 0x002fe200078e0202 */
[----:B------:R-:W-:-:S03]  /*0e40*/  LOP3.LUT R12, R18, 0xa0, RZ, 0xfc, !PT ;  /* 0x000000a0120c7812 */ /* 0x000fc600078efcff */
[--C-:B------:R-:W-:Y:S01]  /*0e50*/  IMAD.WIDE R10, R25, 0x4, R2.reuse ;  /* 0x00000004190a7825 */ /* 0x100fe200078e0202 */
[----:B------:R0:W2:Y:S03]  /*0e60*/  @P3 LDG.E.EL R60, desc[UR6][R6.64] ;  /* 0x00000006063c3981 */ /* 0x0000a6000c2e1900 */
[--C-:B------:R-:W-:Y:S01]  /*0e70*/  IMAD.WIDE R4, R13, 0x4, R2.reuse ;  /* 0x000000040d047825 */ /* 0x100fe200078e0202 */
[----:B------:R1:W2:Y:S03]  /*0e80*/  @P3 LDG.E.EL R58, desc[UR6][R10.64] ;  /* 0x000000060a3a3981 */ /* 0x0002a6000c2e1900 */
[----:B-----5:R-:W-:Y:S01]  /*0e90*/  IMAD.WIDE R8, R23, 0x4, R2 ;  /* 0x0000000417087825 */ /* 0x020fe200078e0202 */
[----:B------:R-:W-:-:S03]  /*0ea0*/  CS2R R54, SRZ ;  /* 0x0000000000367805 */ /* 0x000fc6000001ff00 */
[----:B------:R-:W-:Y:S02]  /*0eb0*/  VIADD R26, R117, 0x1260 ;  /* 0x00001260751a7836 */ /* 0x000fe40000000000 */
[----:B------:R-:W-:Y:S01]  /*0ec0*/  IMAD.IADD R27, R24, 0x1, R113 ;  /* 0x00000001181b7824 */ /* 0x000fe200078e0271 */
[----:B------:R-:W-:Y:S01]  /*0ed0*/  ISETP.LT.AND P4, PT, R12, 0x200, !P0 ;  /* 0x000002000c00780c */ /* 0x000fe20004781270 */
[----:B------:R-:W-:Y:S01]  /*0ee0*/  IMAD.IADD R23, R24, 0x1, R111 ;  /* 0x0000000118177824 */ /* 0x000fe200078e026f */
[----:B------:R-:W-:Y:S01]  /*0ef0*/  CS2R R56, SRZ ;  /* 0x0000000000387805 */ /* 0x000fe2000001ff00 */
[----:B------:R5:W2:Y:S01]  /*0f00*/  @P3 LDG.E.EL R61, desc[UR6][R4.64] ;  /* 0x00000006043d3981 */ /* 0x000aa2000c2e1900 */
[----:B0-----:R-:W-:Y:S02]  /*0f10*/  IMAD.IADD R7, R26, 0x1, R16 ;  /* 0x000000011a077824 */ /* 0x001fe400078e0210 */
[--C-:B-1----:R-:W-:Y:S01]  /*0f20*/  IMAD.WIDE R10, R23, 0x4, R2.reuse ;  /* 0x00000004170a7825 */ /* 0x102fe200078e0202 */
[----:B------:R0:W2:Y:S03]  /*0f30*/  @P3 LDG.E.EL R59, desc[UR6][R8.64] ;  /* 0x00000006083b3981 */ /* 0x0000a6000c2e1900 */
[----:B------:R-:W-:Y:S01]  /*0f40*/  IMAD.WIDE R12, R27, 0x4, R2 ;  /* 0x000000041b0c7825 */ /* 0x000fe200078e0202 */
[----:B------:R1:W2:Y:S03]  /*0f50*/  @P3 LDG.E.EL R54, desc[UR6][R10.64] ;  /* 0x000000060a363981 */ /* 0x0002a6000c2e1900 */
[----:B-----5:R-:W-:Y:S01]  /*0f60*/  IMAD.IADD R5, R14, 0x1, R26 ;  /* 0x000000010e057824 */ /* 0x020fe200078e021a */
[----:B------:R5:W2:Y:S01]  /*0f70*/  @P3 LDG.E.EL R57, desc[UR6][R12.64] ;  /* 0x000000060c393981 */ /* 0x000aa2000c2e1900 */
[----:B0-----:R-:W-:-:S02]  /*0f80*/  IMAD.IADD R9, R26, 0x1, R15 ;  /* 0x000000011a097824 */ /* 0x001fc400078e020f */
[----:B------:R-:W-:Y:S02]  /*0f90*/  IMAD.MOV.U32 R106, RZ, RZ, RZ ;  /* 0x000000ffff6a7224 */ /* 0x000fe400078e00ff */
[----:B------:R-:W-:-:S04]  /*0fa0*/  IMAD.WIDE R6, R7, 0x4, R2 ;  /* 0x0000000407067825 */ /* 0x000fc800078e0202 */
[--C-:B------:R-:W-:Y:S01]  /*0fb0*/  IMAD.WIDE R4, R5, 0x4, R2.reuse ;  /* 0x0000000405047825 */ /* 0x100fe200078e0202 */
[----:B------:R0:W2:Y:S03]  /*0fc0*/  @P2 LDG.E.EL R55, desc[UR6][R6.64] ;  /* 0x0000000606372981 */ /* 0x0000a6000c2e1900 */
[----:B------:R-:W-:Y:S01]  /*0fd0*/  IMAD.WIDE R8, R9, 0x4, R2 ;  /* 0x0000000409087825 */ /* 0x000fe200078e0202 */
[----:B------:R0:W2:Y:S03]  /*0fe0*/  @P2 LDG.E.EL R106, desc[UR6][R4.64] ;  /* 0x00000006046a2981 */ /* 0x0000a6000c2e1900 */
[C---:B-1----:R-:W-:Y:S01]  /*0ff0*/  IMAD.IADD R11, R26.reuse, 0x1, R119 ;  /* 0x000000011a0b7824 */ /* 0x042fe200078e0277 */
[----:B------:R-:W-:Y:S01]  /*1000*/  CS2R R52, SRZ ;  /* 0x0000000000347805 */ /* 0x000fe2000001ff00 */
[C---:B-----5:R-:W-:Y:S01]  /*1010*/  IMAD.IADD R13, R26.reuse, 0x1, R17 ;  /* 0x000000011a0d7824 */ /* 0x060fe200078e0211 */
[----:B------:R-:W-:Y:S01]  /*1020*/  CS2R R50, SRZ ;  /* 0x0000000000327805 */ /* 0x000fe2000001ff00 */
[C---:B------:R-:W-:Y:S01]  /*1030*/  IMAD.IADD R25, R26.reuse, 0x1, R115 ;  /* 0x000000011a197824 */ /* 0x040fe200078e0273 */
[----:B------:R1:W5:Y:S01]  /*1040*/  @P2 LDG.E.EL R56, desc[UR6][R8.64] ;  /* 0x0000000608382981 */ /* 0x000362000c2e1900 */
[----:B------:R-:W-:-:S02]  /*1050*/  IMAD.IADD R23, R26, 0x1, R19 ;  /* 0x000000011a177824 */ /* 0x000fc400078e0213 */
[----:B0-----:R-:W-:Y:S01]  /*1060*/  IMAD.WIDE R6, R11, 0x4, R2 ;  /* 0x000000040b067825 */ /* 0x001fe200078e0202 */
[----:B------:R-:W-:-:S03]  /*1070*/  LOP3.LUT R12, R18, 0xb0, RZ, 0xfc, !PT ;  /* 0x000000b0120c7812 */ /* 0x000fc600078efcff */
[----:B------:R-:W-:-:S04]  /*1080*/  IMAD.WIDE R4, R13, 0x4, R2 ;  /* 0x000000040d047825 */ /* 0x000fc800078e0202 */
[----:B------:R-:W-:-:S04]  /*1090*/  IMAD.WIDE R10, R25, 0x4, R2 ;  /* 0x00000004190a7825 */ /* 0x000fc800078e0202 */
[----:B-1----:R-:W-:Y:S01]  /*10a0*/  IMAD.WIDE R8, R23, 0x4, R2 ;  /* 0x0000000417087825 */ /* 0x002fe200078e0202 */
[----:B------:R-:W-:Y:S02]  /*10b0*/  ISETP.LT.AND P3, PT, R12, 0x200, !P0 ;  /* 0x000002000c00780c */ /* 0x000fe40004761270 */
[----:B------:R-:W-:Y:S01]  /*10c0*/  CS2R R48, SRZ ;  /* 0x0000000000307805 */ /* 0x000fe2000001ff00 */
[----:B------:R0:W3:Y:S01]  /*10d0*/  @P2 LDG.E.EL R53, desc[UR6][R4.64] ;  /* 0x0000000604352981 */ /* 0x0000e2000c2e1900 */
[C---:B------:R-:W-:Y:S02]  /*10e0*/  IMAD.IADD R27, R26.reuse, 0x1, R113 ;  /* 0x000000011a1b7824 */ /* 0x040fe400078e0271 */
[----:B------:R-:W-:Y:S01]  /*10f0*/  VIADD R24, R117, 0x1570 ;  /* 0x0000157075187836 */ /* 0x000fe20000000000 */
[----:B------:R1:W3:Y:S01]  /*1100*/  @P2 LDG.E.EL R52, desc[UR6][R6.64] ;  /* 0x0000000606342981 */ /* 0x0002e2000c2e1900 */
[----:B------:R-:W-:Y:S01]  /*1110*/  IMAD.IADD R23, R26, 0x1, R111 ;  /* 0x000000011a177824 */ /* 0x000fe200078e026f */
[----:B------:R-:W-:Y:S01]  /*1120*/  CS2R R46, SRZ ;  /* 0x00000000002e7805 */ /* 0x000fe2000001ff00 */
[----:B------:R-:W-:Y:S01]  /*1130*/  IMAD.WIDE R12, R27, 0x4, R2 ;  /* 0x000000041b0c7825 */ /* 0x000fe200078e0202 */
[----:B------:R4:W3:Y:S03]  /*1140*/  @P2 LDG.E.EL R50, desc[UR6][R10.64] ;  /* 0x000000060a322981 */ /* 0x0008e6000c2e1900 */
[----:B0-----:R-:W-:Y:S01]  /*1150*/  IMAD.IADD R5, R14, 0x1, R24 ;  /* 0x000000010e057824 */ /* 0x001fe200078e0218 */
[----:B------:R0:W3:Y:S01]  /*1160*/  @P2 LDG.E.EL R51, desc[UR6][R8.64] ;  /* 0x0000000608332981 */ /* 0x0000e2000c2e1900 */
[----:B-1----:R-:W-:-:S02]  /*1170*/  IMAD.IADD R7, R24, 0x1, R16 ;  /* 0x0000000118077824 */ /* 0x002fc400078e0210 */
[----:B------:R-:W-:Y:S01]  /*1180*/  IMAD.MOV.U32 R108, RZ, RZ, RZ ;  /* 0x000000ffff6c7224 */ /* 0x000fe200078e00ff */
[----:B------:R1:W3:Y:S01]  /*1190*/  @P2 LDG.E.EL R49, desc[UR6][R12.64] ;  /* 0x000000060c312981 */ /* 0x0002e2000c2e1900 */
[----:B----4-:R-:W-:-:S04]  /*11a0*/  IMAD.WIDE R10, R23, 0x4, R2 ;  /* 0x00000004170a7825 */ /* 0x010fc800078e0202 */
[----:B0-----:R-:W-:Y:S01]  /*11b0*/  IMAD.IADD R9, R24, 0x1, R15 ;  /* 0x0000000118097824 */ /* 0x001fe200078e020f */
[----:B------:R0:W4:Y:S01]  /*11c0*/  @P2 LDG.E.EL R46, desc[UR6][R10.64] ;  /* 0x000000060a2e2981 */ /* 0x000122000c2e1900 */
[----:B------:R-:W-:-:S04]  /*11d0*/  IMAD.WIDE R4, R5, 0x4, R2 ;  /* 0x0000000405047825 */ /* 0x000fc800078e0202 */
[--C-:B------:R-:W-:Y:S01]  /*11e0*/  IMAD.WIDE R6, R7, 0x4, R2.reuse ;  /* 0x0000000407067825 */ /* 0x100fe200078e0202 */
[----:B------:R0:W3:Y:S03]  /*11f0*/  @P1 LDG.E.EL R108, desc[UR6][R4.64] ;  /* 0x00000006046c1981 */ /* 0x0000e6000c2e1900 */
[----:B------:R-:W-:Y:S01]  /*1200*/  IMAD.WIDE R8, R9, 0x4, R2 ;  /* 0x0000000409087825 */ /* 0x000fe200078e0202 */
[----:B------:R0:W3:Y:S03]  /*1210*/  @P1 LDG.E.EL R47, desc[UR6][R6.64] ;  /* 0x00000006062f1981 */ /* 0x0000e6000c2e1900 */
[C---:B-1----:R-:W-:Y:S02]  /*1220*/  IMAD.IADD R13, R24.reuse, 0x1, R17 ;  /* 0x00000001180d7824 */ /* 0x042fe400078e0211 */
[C---:B------:R-:W-:Y:S01]  /*1230*/  IMAD.IADD R25, R24.reuse, 0x1, R115 ;  /* 0x0000000118197824 */ /* 0x040fe200078e0273 */
[----:B------:R-:W-:Y:S01]  /*1240*/  CS2R R44, SRZ ;  /* 0x00000000002c7805 */ /* 0x000fe2000001ff00 */
[C---:B0-----:R-:W-:Y:S01]  /*1250*/  IMAD.IADD R11, R24.reuse, 0x1, R119 ;  /* 0x00000001180b7824 */ /* 0x041fe200078e0277 */
[----:B------:R-:W-:Y:S01]  /*1260*/  CS2R R42, SRZ ;  /* 0x00000000002a7805 */ /* 0x000fe2000001ff00 */
[----:B------:R-:W-:Y:S01]  /*1270*/  IMAD.IADD R23, R24, 0x1, R19 ;  /* 0x0000000118177824 */ /* 0x000fe200078e0213 */
[----:B------:R-:W-:Y:S01]  /*1280*/  LOP3.LUT R12, R18, 0xc0, RZ, 0xfc, !PT ;  /* 0x000000c0120c7812 */ /* 0x000fe200078efcff */
[--C-:B------:R-:W-:Y:S01]  /*1290*/  IMAD.WIDE R4, R13, 0x4, R2.reuse ;  /* 0x000000040d047825 */ /* 0x100fe200078e0202 */
[----:B------:R0:W3:Y:S03]  /*12a0*/  @P1 LDG.E.EL R48, desc[UR6][R8.64] ;  /* 0x0000000608301981 */ /* 0x0000e6000c2e1900 */
[----:B------:R-:W-:Y:S01]  /*12b0*/  IMAD.WIDE R6, R11, 0x4, R2 ;  /* 0x000000040b067825 */ /* 0x000fe200078e0202 */
[----:B------:R-:W-:-:S02]  /*12c0*/  ISETP.LT.AND P2, PT, R12, 0x200, !P0 ;  /* 0x000002000c00780c */ /* 0x000fc40004741270 */
[----:B------:R-:W-:Y:S01]  /*12d0*/  CS2R R40, SRZ ;  /* 0x0000000000287805 */ /* 0x000fe2000001ff00 */
[----:B------:R1:W3:Y:S01]  /*12e0*/  @P1 LDG.E.EL R45, desc[UR6][R4.64] ;  /* 0x00000006042d1981 */ /* 0x0002e2000c2e1900 */
[----:B------:R-:W-:-:S03]  /*12f0*/  IMAD.WIDE R10, R25, 0x4, R2 ;  /* 0x00000004190a7825 */ /* 0x000fc600078e0202 */
[----:B------:R-:W3:Y:S01]  /*1300*/  @P1 LDG.E.EL R44, desc[UR6][R6.64] ;  /* 0x00000006062c1981 */ /* 0x000ee2000c2e1900 */
[C---:B------:R-:W-:Y:S02]  /*1310*/  IMAD.IADD R27, R24.reuse, 0x1, R113 ;  /* 0x00000001181b7824 */ /* 0x040fe400078e0271 */
[----:B0-----:R-:W-:Y:S01]  /*1320*/  IMAD.WIDE R8, R23, 0x4, R2 ;  /* 0x0000000417087825 */ /* 0x001fe200078e0202 */
[----:B------:R0:W3:Y:S03]  /*1330*/  @P1 LDG.E.EL R42, desc[UR6][R10.64] ;  /* 0x000000060a2a1981 */ /* 0x0000e6000c2e1900 */
[C---:B------:R-:W-:Y:S01]  /*1340*/  VIADD R136, R117.reuse, 0x1880 ;  /* 0x0000188075887836 */ /* 0x040fe20000000000 */
[----:B------:R0:W3:Y:S01]  /*1350*/  @P1 LDG.E.EL R43, desc[UR6][R8.64] ;  /* 0x00000006082b1981 */ /* 0x0000e2000c2e1900 */
[----:B------:R-:W-:Y:S02]  /*1360*/  IMAD.IADD R23, R24, 0x1, R111 ;  /* 0x0000000118177824 */ /* 0x000fe400078e026f */
[----:B------:R-:W-:-:S02]  /*1370*/  VIADD R140, R117, 0x1b90 ;  /* 0x00001b90758c7836 */ /* 0x000fc40000000000 */
[----:B------:R-:W-:-:S04]  /*1380*/  IMAD.WIDE R12, R27, 0x4, R2 ;  /* 0x000000041b0c7825 */ /* 0x000fc800078e0202 */
[----:B------:R-:W-:Y:S01]  /*1390*/  VIADD R144, R117, 0x1ea0 ;  /* 0x00001ea075907836 */ /* 0x000fe20000000000 */
[----:B------:R0:W3:Y:S01]  /*13a0*/  @P1 LDG.E.EL R41, desc[UR6][R12.64] ;  /* 0x000000060c291981 */ /* 0x0000e2000c2e1900 */
[----:B-1----:R-:W-:Y:S02]  /*13b0*/  IMAD.IADD R5, R14, 0x1, R136 ;  /* 0x000000010e057824 */ /* 0x002fe400078e0288 */
[----:B0-----:R-:W-:-:S04]  /*13c0*/  IMAD.WIDE R10, R23, 0x4, R2 ;  /* 0x00000004170a7825 */ /* 0x001fc800078e0202 */
[C---:B------:R-:W-:Y:S01]  /*13d0*/  IMAD.IADD R7, R14.reuse, 0x1, R140 ;  /* 0x000000010e077824 */ /* 0x040fe200078e028c */
[----:B------:R0:W3:Y:S01]  /*13e0*/  @P1 LDG.E.EL R40, desc[UR6][R10.64] ;  /* 0x000000060a281981 */ /* 0x0000e2000c2e1900 */
[----:B------:R-:W-:Y:S02]  /*13f0*/  IMAD.MOV.U32 R110, RZ, RZ, RZ ;  /* 0x000000ffff6e7224 */ /* 0x000fe400078e00ff */
[----:B------:R-:W-:Y:S02]  /*1400*/  IMAD.IADD R9, R14, 0x1, R144 ;  /* 0x000000010e097824 */ /* 0x000fe400078e0290 */
[----:B------:R-:W-:Y:S01]  /*1410*/  IMAD.WIDE R4, R5, 0x4, R2 ;  /* 0x0000000405047825 */ /* 0x000fe200078e0202 */
[----:B------:R-:W-:-:S03]  /*1420*/  LOP3.LUT R12, R18, 0xd0, RZ, 0xfc, !PT ;  /* 0x000000d0120c7812 */ /* 0x000fc600078efcff */
[----:B------:R-:W-:Y:S01]  /*1430*/  IMAD.WIDE R6, R7, 0x4, R2 ;  /* 0x0000000407067825 */ /* 0x000fe200078e0202 */
[----:B------:R1:W3:Y:S03]  /*1440*/  @P6 LDG.E.EL R110, desc[UR6][R4.64] ;  /* 0x00000006046e6981 */ /* 0x0002e6000c2e1900 */
[----:B------:R-:W-:Y:S02]  /*1450*/  VIADD R142, R117, 0x21b0 ;  /* 0x000021b0758e7836 */ /* 0x000fe40000000000 */
[----:B------:R-:W-:Y:S02]  /*1460*/  IMAD.MOV.U32 R112, RZ, RZ, RZ ;  /* 0x000000ffff707224 */ /* 0x000fe400078e00ff */
[----:B0-----:R-:W-:Y:S02]  /*1470*/  IMAD.IADD R11, R136, 0x1, R16 ;  /* 0x00000001880b7824 */ /* 0x001fe400078e0210 */
[----:B------:R-:W-:Y:S01]  /*1480*/  IMAD.WIDE R8, R9, 0x4, R2 ;  /* 0x0000000409087825 */ /* 0x000fe200078e0202 */
[----:B------:R-:W-:-:S02]  /*1490*/  ISETP.LT.AND P1, PT, R12, 0x200, !P0 ;  /* 0x000002000c00780c */ /* 0x000fc40004721270 */
[----:B------:R-:W-:Y:S01]  /*14a0*/  CS2R R38, SRZ ;  /* 0x0000000000267805 */ /* 0x000fe2000001ff00 */
[----:B------:R0:W3:Y:S01]  /*14b0*/  @P5 LDG.E.EL R101, desc[UR6][R6.64] ;  /* 0x0000000606655981 */ /* 0x0000e2000c2e1900 */
[C---:B------:R-:W-:Y:S02]  /*14c0*/  VIADD R138, R117.reuse, 0x24c0 ;  /* 0x000024c0758a7836 */ /* 0x040fe40000000000 */
[----:B------:R-:W-:Y:S01]  /*14d0*/  VIADD R134, R117, 0x27d0 ;  /* 0x000027d075867836 */ /* 0x000fe20000000000 */
[----:B------:R0:W3:Y:S01]  /*14e0*/  @P4 LDG.E.EL R112, desc[UR6][R8.64] ;  /* 0x0000000608704981 */ /* 0x0000e2000c2e1900 */
[----:B-1----:R-:W-:Y:S02]  /*14f0*/  IMAD.IADD R5, R14, 0x1, R142 ;  /* 0x000000010e057824 */ /* 0x002fe400078e028e */
[----:B------:R-:W-:-:S04]  /*1500*/  IMAD.WIDE R10, R11, 0x4, R2 ;  /* 0x000000040b0a7825 */ /* 0x000fc800078e0202 */
[----:B0-----:R-:W-:Y:S01]  /*1510*/  IMAD.IADD R7, R14, 0x1, R138 ;  /* 0x000000010e077824 */ /* 0x001fe200078e028a */
[----:B------:R-:W3:Y:S01]  /*1520*/  @P6 LDG.E.EL R39, desc[UR6][R10.64] ;  /* 0x000000060a276981 */ /* 0x000ee2000c2e1900 */
[----:B------:R-:W-:Y:S02]  /*1530*/  IMAD.IADD R13, R140, 0x1, R16 ;  /* 0x000000018c0d7824 */ /* 0x000fe400078e0210 */
[----:B------:R-:W-:Y:S02]  /*1540*/  IMAD.IADD R9, R14, 0x1, R134 ;  /* 0x000000010e097824 */ /* 0x000fe400078e0286 */
[----:B------:R-:W-:-:S04]  /*1550*/  IMAD.WIDE R4, R5, 0x4, R2 ;  /* 0x0000000405047825 */ /* 0x000fc800078e0202 */
[----:B------:R-:W-:Y:S01]  /*1560*/  IMAD.MOV.U32 R114, RZ, RZ, RZ ;  /* 0x000000ffff727224 */ /* 0x000fe200078e00ff */
[----:B------:R0:W3:Y:S01]  /*1570*/  @P3 LDG.E.EL R103, desc[UR6][R4.64] ;  /* 0x0000000604673981 */ /* 0x0000e2000c2e1900 */
[----:B------:R-:W-:Y:S01]  /*1580*/  IMAD.WIDE R6, R7, 0x4, R2 ;  /* 0x0000000407067825 */ /* 0x000fe200078e0202 */
[----:B------:R-:W-:-:S03]  /*1590*/  CS2R R36, SRZ ;  /* 0x0000000000247805 */ /* 0x000fc6000001ff00 */
[----:B------:R-:W-:Y:S01]  /*15a0*/  IMAD.IADD R23, R144, 0x1, R16 ;  /* 0x0000000190177824 */ /* 0x000fe200078e0210 */
[----:B------:R-:W-:Y:S01]  /*15b0*/  CS2R R34, SRZ ;  /* 0x0000000000227805 */ /* 0x000fe2000001ff00 */
[----:B------:R-:W-:Y:S01]  /*15c0*/  IMAD.WIDE R12, R13, 0x4, R2 ;  /* 0x000000040d0c7825 */ /* 0x000fe200078e0202 */
[----:B------:R1:W3:Y:S03]  /*15d0*/  @P2 LDG.E.EL R114, desc[UR6][R6.64] ;  /* 0x0000000606722981 */ /* 0x0002e6000c2e1900 */
[----:B------:R-:W-:Y:S01]  /*15e0*/  IMAD.IADD R29, R136, 0x1, R15 ;  /* 0x00000001881d7824 */ /* 0x000fe200078e020f */
[----:B------:R0:W4:Y:S01]  /*15f0*/  @P5 LDG.E.EL R38, desc[UR6][R12.64] ;  /* 0x000000060c265981 */ /* 0x000122000c2e1900 */
[----:B------:R-:W-:-:S04]  /*1600*/  IMAD.WIDE R8, R9, 0x4, R2 ;  /* 0x0000000409087825 */ /* 0x000fc800078e0202 */
[--C-:B------:R-:W-:Y:S01]  /*1610*/  IMAD.IADD R25, R142, 0x1, R16.reuse ;  /* 0x000000018e197824 */ /* 0x100fe200078e0210 */
[----:B------:R-:W-:Y:S01]  /*1620*/  CS2R R32, SRZ ;  /* 0x0000000000207805 */ /* 0x000fe2000001ff00 */
[----:B------:R-:W-:Y:S01]  /*1630*/  IMAD.IADD R31, R140, 0x1, R15 ;  /* 0x000000018c1f7824 */ /* 0x000fe200078e020f */
[----:B------:R1:W4:Y:S01]  /*1640*/  @P1 LDG.E.EL R105, desc[UR6][R8.64] ;  /* 0x0000000608691981 */ /* 0x000322000c2e1900 */
[----:B------:R-:W-:Y:S02]  /*1650*/  IMAD.IADD R27, R138, 0x1, R16 ;  /* 0x000000018a1b7824 */ /* 0x000fe400078e0210 */
[----:B0-----:R-:W-:-:S04]  /*1660*/  IMAD.WIDE R4, R23, 0x4, R2 ;  /* 0x0000000417047825 */ /* 0x001fc800078e0202 */
[--C-:B------:R-:W-:Y:S01]  /*1670*/  IMAD.WIDE R10, R29, 0x4, R2.reuse ;  /* 0x000000041d0a7825 */ /* 0x100fe200078e0202 */
[----:B------:R0:W4:Y:S03]  /*1680*/  @P4 LDG.E.EL R37, desc[UR6][R4.64] ;  /* 0x0000000604254981 */ /* 0x000126000c2e1900 */
[----:B-1----:R-:W-:Y:S01]  /*1690*/  IMAD.WIDE R6, R25, 0x4, R2 ;  /* 0x0000000419067825 */ /* 0x002fe200078e0202 */
[----:B------:R1:W4:Y:S03]  /*16a0*/  @P6 LDG.E.EL R34, desc[UR6][R10.64] ;  /* 0x000000060a226981 */ /* 0x000326000c2e1900 */
[----:B------:R-:W-:Y:S01]  /*16b0*/  IMAD.IADD R23, R144, 0x1, R15 ;  /* 0x0000000190177824 */ /* 0x000fe200078e020f */
[----:B------:R0:W4:Y:S01]  /*16c0*/  @P3 LDG.E.EL R36, desc[UR6][R6.64] ;  /* 0x0000000606243981 */ /* 0x000122000c2e1900 */
[----:B------:R-:W-:-:S04]  /*16d0*/  IMAD.WIDE R12, R31, 0x4, R2 ;  /* 0x000000041f0c7825 */ /* 0x000fc800078e0202 */
[----:B------:R-:W-:Y:S02]  /*16e0*/  IMAD.IADD R107, R136, 0x1, R17 ;  /* 0x00000001886b7824 */ /* 0x000fe400078e0211 */
[----:B------:R-:W-:Y:S01]  /*16f0*/  IMAD.WIDE R8, R27, 0x4, R2 ;  /* 0x000000041b087825 */ /* 0x000fe200078e0202 */
[----:B------:R-:W-:Y:S01]  /*1700*/  CS2R R30, SRZ ;  /* 0x00000000001e7805 */ /* 0x000fe2000001ff00 */
[----:B------:R1:W4:Y:S02]  /*1710*/  @P5 LDG.E.EL R33, desc[UR6][R12.64] ;  /* 0x000000060c215981 */ /* 0x000324000c2e1900 */
[----:B------:R-:W-:Y:S02]  /*1720*/  IMAD.IADD R25, R142, 0x1, R15 ;  /* 0x000000018e197824 */ /* 0x000fe400078e020f */
[----:B------:R-:W-:Y:S01]  /*1730*/  IMAD.IADD R109, R140, 0x1, R17 ;  /* 0x000000018c6d7824 */ /* 0x000fe200078e0211 */
[----:B------:R-:W-:Y:S01]  /*1740*/  CS2R R28, SRZ ;  /* 0x00000000001c7805 */ /* 0x000fe2000001ff00 */
[----:B------:R-:W-:Y:S01]  /*1750*/  IMAD.IADD R27, R138, 0x1, R15 ;  /* 0x000000018a1b7824 */ /* 0x000fe200078e020f */
[----:B------:R1:W4:Y:S01]  /*1760*/  @P2 LDG.E.EL R35, desc[UR6][R8.64] ;  /* 0x0000000608232981 */ /* 0x000322000c2e1900 */
[----:B0-----:R-:W-:-:S04]  /*1770*/  IMAD.WIDE R4, R23, 0x4, R2 ;  /* 0x0000000417047825 */ /* 0x001fc800078e0202 */
[--C-:B-1----:R-:W-:Y:S01]  /*1780*/  IMAD.WIDE R10, R107, 0x4, R2.reuse ;  /* 0x000000046b0a7825 */ /* 0x102fe200078e0202 */
[----:B------:R0:W4:Y:S03]  /*1790*/  @P4 LDG.E.EL R32, desc[UR6][R4.64] ;  /* 0x0000000604204981 */ /* 0x000126000c2e1900 */
[----:B------:R-:W-:Y:S01]  /*17a0*/  IMAD.WIDE R6, R25, 0x4, R2 ;  /* 0x0000000419067825 */ /* 0x000fe200078e0202 */
[----:B------:R-:W4:Y:S03]  /*17b0*/  @P6 LDG.E.EL R29, desc[UR6][R10.64] ;  /* 0x000000060a1d6981 */ /* 0x000f26000c2e1900 */
[----:B------:R-:W-:Y:S01]  /*17c0*/  IMAD.IADD R107, R144, 0x1, R17 ;  /* 0x00000001906b7824 */ /* 0x000fe200078e0211 */
[----:B------:R1:W4:Y:S01]  /*17d0*/  @P3 LDG.E.EL R31, desc[UR6][R6.64] ;  /* 0x00000006061f3981 */ /* 0x000322000c2e1900 */
[----:B------:R-:W-:-:S04]  /*17e0*/  IMAD.WIDE R12, R109, 0x4, R2 ;  /* 0x000000046d0c7825 */ /* 0x000fc800078e0202 */
[----:B------:R-:W-:Y:S01]  /*17f0*/  IMAD.WIDE R8, R27, 0x4, R2 ;  /* 0x000000041b087825 */ /* 0x000fe200078e0202 */
[----:B------:R-:W-:Y:S01]  /*1800*/  CS2R R26, SRZ ;  /* 0x00000000001a7805 */ /* 0x000fe2000001ff00 */
[----:B------:R0:W4:Y:S02]  /*1810*/  @P5 LDG.E.EL R28, desc[UR6][R12.64] ;  /* 0x000000060c1c5981 */ /* 0x000124000c2e1900 */
[----:B------:R-:W-:Y:S02]  /*1820*/  IMAD.IADD R109, R142, 0x1, R17 ;  /* 0x000000018e6d7824 */ /* 0x000fe400078e0211 */
[----:B------:R-:W-:Y:S01]  /*1830*/  IMAD.IADD R131, R140, 0x1, R119 ;  /* 0x000000018c837824 */ /* 0x000fe200078e0277 */
[----:B------:R1:W4:Y:S01]  /*1840*/  @P2 LDG.E.EL R30, desc[UR6][R8.64] ;  /* 0x00000006081e2981 */ /* 0x000322000c2e1900 */
[----:B------:R-:W-:Y:S02]  /*1850*/  IMAD.IADD R127, R138, 0x1, R17 ;  /* 0x000000018a7f7824 */ /* 0x000fe400078e0211 */
[----:B------:R-:W-:-:S02]  /*1860*/  IMAD.IADD R129, R136, 0x1, R119 ;  /* 0x0000000188817824 */ /* 0x000fc400078e0277 */
[----:B0-----:R-:W-:Y:S01]  /*1870*/  IMAD.WIDE R4, R107, 0x4, R2 ;  /* 0x000000046b047825 */ /* 0x001fe200078e0202 */
[----:B------:R-:W-:-:S03]  /*1880*/  CS2R R24, SRZ ;  /* 0x0000000000187805 */ /* 0x000fc6000001ff00 */
[----:B------:R-:W-:Y:S01]  /*1890*/  IMAD.MOV.U32 R23, RZ, RZ, RZ ;  /* 0x000000ffff177224 */ /* 0x000fe200078e00ff */
[----:B------:R0:W4:Y:S01]  /*18a0*/  @P4 LDG.E.EL R27, desc[UR6][R4.64] ;  /* 0x00000006041b4981 */ /* 0x000122000c2e1900 */
[----:B-1----:R-:W-:-:S04]  /*18b0*/  IMAD.WIDE R6, R109, 0x4, R2 ;  /* 0x000000046d067825 */ /* 0x002fc800078e0202 */
[--C-:B------:R-:W-:Y:S01]  /*18c0*/  IMAD.WIDE R12, R131, 0x4, R2.reuse ;  /* 0x00000004830c7825 */ /* 0x100fe200078e0202 */
[----:B------:R1:W4:Y:S03]  /*18d0*/  @P3 LDG.E.EL R26, desc[UR6][R6.64] ;  /* 0x00000006061a3981 */ /* 0x000326000c2e1900 */
[--C-:B------:R-:W-:Y:S01]  /*18e0*/  IMAD.WIDE R8, R127, 0x4, R2.reuse ;  /* 0x000000047f087825 */ /* 0x100fe200078e0202 */
[----:B------:R1:W4:Y:S03]  /*18f0*/  @P5 LDG.E.EL R23, desc[UR6][R12.64] ;  /* 0x000000060c175981 */ /* 0x000326000c2e1900 */
[----:B------:R-:W-:Y:S01]  /*1900*/  IMAD.WIDE R10, R129, 0x4, R2 ;  /* 0x00000004810a7825 */ /* 0x000fe200078e0202 */
[----:B------:R-:W4:Y:S03]  /*1910*/  @P2 LDG.E.EL R25, desc[UR6][R8.64] ;  /* 0x0000000608192981 */ /* 0x000f26000c2e1900 */
[--C-:B------:R-:W-:Y:S01]  /*1920*/  IMAD.IADD R127, R144, 0x1, R119.reuse ;  /* 0x00000001907f7824 */ /* 0x100fe200078e0277 */
[----:B------:R1:W4:Y:S01]  /*1930*/  @P6 LDG.E.EL R24, desc[UR6][R10.64] ;  /* 0x000000060a186981 */ /* 0x000322000c2e1900 */
[----:B0-----:R-:W-:-:S02]  /*1940*/  IMAD.IADD R5, R142, 0x1, R119 ;  /* 0x000000018e057824 */ /* 0x001fc400078e0277 */
[----:B-1----:R-:W-:Y:S02]  /*1950*/  IMAD.IADD R7, R138, 0x1, R119 ;  /* 0x000000018a077824 */ /* 0x002fe400078e0277 */
[----:B------:R-:W-:Y:S02]  /*1960*/  IMAD.MOV.U32 R109, RZ, RZ, RZ ;  /* 0x000000ffff6d7224 */ /* 0x000fe400078e00ff */
[----:B------:R-:W-:Y:S02]  /*1970*/  IMAD.IADD R129, R136, 0x1, R19 ;  /* 0x0000000188817824 */ /* 0x000fe400078e0213 */
[----:B------:R-:W-:-:S04]  /*1980*/  IMAD.WIDE R12, R127, 0x4, R2 ;  /* 0x000000047f0c7825 */ /* 0x000fc800078e0202 */
[----:B------:R-:W-:Y:S01]  /*1990*/  IMAD.IADD R131, R140, 0x1, R19 ;  /* 0x000000018c837824 */ /* 0x000fe200078e0213 */
[----:B------:R0:W4:Y:S01]  /*19a0*/  @P4 LDG.E.EL R120, desc[UR6][R12.64] ;  /* 0x000000060c784981 */ /* 0x000122000c2e1900 */
[----:B------:R-:W-:-:S04]  /*19b0*/  IMAD.WIDE R10, R5, 0x4, R2 ;  /* 0x00000004050a7825 */ /* 0x000fc800078e0202 */
[----:B------:R-:W-:Y:S01]  /*19c0*/  IMAD.MOV.U32 R107, RZ, RZ, RZ ;  /* 0x000000ffff6b7224 */ /* 0x000fe200078e00ff */
[----:B------:R1:W4:Y:S01]  /*19d0*/  @P3 LDG.E.EL R109, desc[UR6][R10.64] ;  /* 0x000000060a6d3981 */ /* 0x000322000c2e1900 */
[----:B------:R-:W-:-:S04]  /*19e0*/  IMAD.WIDE R8, R7, 0x4, R2 ;  /* 0x0000000407087825 */ /* 0x000fc800078e0202 */
[----:B------:R-:W-:Y:S02]  /*19f0*/  IMAD.MOV.U32 R118, RZ, RZ, RZ ;  /* 0x000000ffff767224 */ /* 0x000fe400078e00ff */
[----:B------:R-:W-:Y:S02]  /*1a00*/  IMAD.MOV.U32 R116, RZ, RZ, RZ ;  /* 0x000000ffff747224 */ /* 0x000fe400078e00ff */
[--C-:B------:R-:W-:Y:S02]  /*1a10*/  IMAD.WIDE R6, R129, 0x4, R2.reuse ;  /* 0x0000000481067825 */ /* 0x100fe400078e0202 */
[----:B------:R1:W4:Y:S02]  /*1a20*/  @P2 LDG.E.EL R118, desc[UR6][R8.64] ;  /* 0x0000000608762981 */ /* 0x000324000c2e1900 */
[----:B------:R-:W-:-:S04]  /*1a30*/  IMAD.WIDE R4, R131, 0x4, R2 ;  /* 0x0000000483047825 */ /* 0x000fc800078e0202 */
[--C-:B0-----:R-:W-:Y:S01]  /*1a40*/  IMAD.IADD R13, R140, 0x1, R115.reuse ;  /* 0x000000018c0d7824 */ /* 0x101fe200078e0273 */
[----:B------:R0:W4:Y:S01]  /*1a50*/  @P6 LDG.E.EL R107, desc[UR6][R6.64] ;  /* 0x00000006066b6981 */ /* 0x000122000c2e1900 */
[C---:B------:R-:W-:Y:S02]  /*1a60*/  IMAD.IADD R133, R136.reuse, 0x1, R115 ;  /* 0x0000000188857824 */ /* 0x040fe400078e0273 */
[C---:B-1----:R-:W-:Y:S01]  /*1a70*/  IMAD.IADD R11, R136.reuse, 0x1, R113 ;  /* 0x00000001880b7824 */ /* 0x042fe200078e0271 */
[----:B------:R1:W4:Y:S01]  /*1a80*/  @P5 LDG.E.EL R116, desc[UR6][R4.64] ;  /* 0x0000000604745981 */ /* 0x000322000c2e1900 */
[----:B------:R-:W-:Y:S01]  /*1a90*/  IMAD.IADD R137, R136, 0x1, R111 ;  /* 0x0000000188897824 */ /* 0x000fe200078e026f */
[----:B------:R-:W-:Y:S01]  /*1aa0*/  CS2R R130, SRZ ;  /* 0x0000000000827805 */ /* 0x000fe2000001ff00 */
[----:B------:R-:W-:Y:S02]  /*1ab0*/  IMAD.MOV.U32 R127, RZ, RZ, RZ ;  /* 0x000000ffff7f7224 */ /* 0x000fe400078e00ff */
[----:B------:R-:W-:-:S04]  /*1ac0*/  IMAD.WIDE R8, R11, 0x4, R2 ;  /* 0x000000040b087825 */ /* 0x000fc800078e0202 */
[--C-:B0-----:R-:W-:Y:S01]  /*1ad0*/  IMAD.WIDE R6, R13, 0x4, R2.reuse ;  /* 0x000000040d067825 */ /* 0x101fe200078e0202 */
[----:B------:R-:W4:Y:S03]  /*1ae0*/  @P6 LDG.E.EL R131, desc[UR6][R8.64] ;  /* 0x0000000608836981 */ /* 0x000f26000c2e1900 */
[----:B-1----:R-:W-:-:S04]  /*1af0*/  IMAD.WIDE R4, R133, 0x4, R2 ;  /* 0x0000000485047825 */ /* 0x002fc800078e0202 */
[----:B------:R-:W-:Y:S01]  /*1b00*/  IMAD.WIDE R12, R137, 0x4, R2 ;  /* 0x00000004890c7825 */ /* 0x000fe200078e0202 */
[----:B------:R0:W4:Y:S03]  /*1b10*/  @P6 LDG.E.EL R130, desc[UR6][R4.64] ;  /* 0x0000000604826981 */ /* 0x000126000c2e1900 */
[C---:B------:R-:W-:Y:S01]  /*1b20*/  IMAD.IADD R135, R140.reuse, 0x1, R113 ;  /* 0x000000018c877824 */ /* 0x040fe200078e0271 */
[----:B------:R-:W4:Y:S01]  /*1b30*/  @P6 LDG.E.EL R127, desc[UR6][R12.64] ;  /* 0x000000060c7f6981 */ /* 0x000f22000c2e1900 */
[----:B------:R-:W-:Y:S01]  /*1b40*/  IMAD.IADD R143, R140, 0x1, R111 ;  /* 0x000000018c8f7824 */ /* 0x000fe200078e026f */
[----:B--2---:R-:W-:Y:S01]  /*1b50*/  FSETP.GT.AND P6, PT, R125, R128, PT ;  /* 0x000000807d00720b */ /* 0x004fe20003fc4000 */
[----:B------:R-:W-:Y:S02]  /*1b60*/  IMAD.MOV.U32 R129, RZ, RZ, RZ ;  /* 0x000000ffff817224 */ /* 0x000fe400078e00ff */
[----:B------:R-:W-:-:S02]  /*1b70*/  IMAD.MOV.U32 R132, RZ, RZ, RZ ;  /* 0x000000ffff847224 */ /* 0x000fc400078e00ff */
[----:B------:R-:W-:Y:S02]  /*1b80*/  IMAD.MOV.U32 R133, RZ, RZ, RZ ;  /* 0x000000ffff857224 */ /* 0x000fe400078e00ff */
[--C-:B------:R-:W-:Y:S01]  /*1b90*/  IMAD.WIDE R10, R135, 0x4, R2.reuse ;  /* 0x00000004870a7825 */ /* 0x100fe200078e0202 */
[----:B------:R-:W2:Y:S03]  /*1ba0*/  @P5 LDG.E.EL R129, desc[UR6][R6.64] ;  /* 0x0000000606815981 */ /* 0x000ea6000c2e1900 */
[----:B0-----:R-:W-:Y:S01]  /*1bb0*/  IMAD.WIDE R4, R143, 0x4, R2 ;  /* 0x000000048f047825 */ /* 0x001fe200078e0202 */
[----:B------:R0:W2:Y:S04]  /*1bc0*/  @P5 LDG.E.EL R132, desc[UR6][R10.64] ;  /* 0x000000060a845981 */ /* 0x0000a8000c2e1900 */
[----:B------:R1:W2:Y:S01]  /*1bd0*/  @P5 LDG.E.EL R133, desc[UR6][R4.64] ;  /* 0x0000000604855981 */ /* 0x0002a2000c2e1900 */
[----:B------:R-:W-:Y:S01]  /*1be0*/  FSETP.NAN.AND P5, PT, R125, R125, PT ;  /* 0x0000007d7d00720b */ /* 0x000fe20003fa8000 */
[----:B------:R-:W-:-:S02]  /*1bf0*/  IMAD.IADD R141, R144, 0x1, R113 ;  /* 0x00000001908d7824 */ /* 0x000fc400078e0271 */
[----:B------:R-:W-:Y:S01]  /*1c00*/  IMAD.IADD R137, R144, 0x1, R19 ;  /* 0x0000000190897824 */ /* 0x000fe200078e0213 */
[----:B------:R-:W-:Y:S01]  /*1c10*/  @!P6 FSEL R125, R125, R128, P5 ;  /* 0x000000807d7de208 */ /* 0x000fe20002800000 */
[----:B0-----:R-:W-:-:S03]  /*1c20*/  IMAD.WIDE R10, R141, 0x4, R2 ;  /* 0x000000048d0a7825 */ /* 0x001fc600078e0202 */
[----:B------:R-:W-:Y:S01]  /*1c30*/  FSETP.GEU.AND P5, PT, R125, R126, PT ;  /* 0x0000007e7d00720b */ /* 0x000fe20003fae000 */
[C---:B------:R-:W-:Y:S02]  /*1c40*/  IMAD.IADD R139, R144.reuse, 0x1, R115 ;  /* 0x00000001908b7824 */ /* 0x040fe400078e0273 */
[----:B------:R-:W-:Y:S02]  /*1c50*/  IMAD.IADD R141, R144, 0x1, R111 ;  /* 0x00000001908d7824 */ /* 0x000fe400078e026f */
[----:B------:R-:W-:-:S04]  /*1c60*/  IMAD.WIDE R6, R137, 0x4, R2 ;  /* 0x0000000489067825 */ /* 0x000fc800078e0202 */
[----:B------:R-:W-:Y:S02]  /*1c70*/  IMAD.MOV.U32 R136, RZ, RZ, RZ ;  /* 0x000000ffff887224 */ /* 0x000fe400078e00ff */
[----:B------:R-:W-:Y:S02]  /*1c80*/  IMAD.MOV.U32 R135, RZ, RZ, RZ ;  /* 0x000000ffff877224 */ /* 0x000fe400078e00ff */
[----:B------:R-:W-:Y:S02]  /*1c90*/  IMAD.MOV.U32 R140, RZ, RZ, RZ ;  /* 0x000000ffff8c7224 */ /* 0x000fe400078e00ff */
[----:B------:R-:W-:Y:S01]  /*1ca0*/  IMAD.MOV.U32 R137, RZ, RZ, RZ ;  /* 0x000000ffff897224 */ /* 0x000fe200078e00ff */
[----:B------:R0:W2:Y:S01]  /*1cb0*/  @P4 LDG.E.EL R136, desc[UR6][R6.64] ;  /* 0x0000000606884981 */ /* 0x0000a2000c2e1900 */
[----:B------:R-:W-:-:S03]  /*1cc0*/  IMAD.WIDE R8, R139, 0x4, R2 ;  /* 0x000000048b087825 */ /* 0x000fc600078e0202 */
[----:B------:R-:W2:Y:S01]  /*1cd0*/  @P4 LDG.E.EL R140, desc[UR6][R10.64] ;  /* 0x000000060a8c4981 */ /* 0x000ea2000c2e1900 */
[----:B-1----:R-:W-:-:S03]  /*1ce0*/  IMAD.WIDE R4, R141, 0x4, R2 ;  /* 0x000000048d047825 */ /* 0x002fc600078e0202 */
[----:B------:R1:W2:Y:S04]  /*1cf0*/  @P4 LDG.E.EL R135, desc[UR6][R8.64] ;  /* 0x0000000608874981 */ /* 0x0002a8000c2e1900 */
[----:B------:R0:W2:Y:S01]  /*1d00*/  @P4 LDG.E.EL R137, desc[UR6][R4.64] ;  /* 0x0000000604894981 */ /* 0x0000a2000c2e1900 */
[----:B------:R-:W-:Y:S02]  /*1d10*/  FSETP.NAN.AND P4, PT, R126, R126, PT ;  /* 0x0000007e7e00720b */ /* 0x000fe40003f88000 */
[----:B------:R-:W-:Y:S02]  /*1d20*/  LOP3.LUT R146, R146, 0xfdffffff, RZ, 0xc0, !PT ;  /* 0xfdffffff92927812 */ /* 0x000fe400078ec0ff */
[----:B------:R-:W-:Y:S01]  /*1d30*/  @P5 FSEL R126, R126, R125, P4 ;  /* 0x0000007d7e7e5208 */ /* 0x000fe20002000000 */
[----:B------:R-:W-:Y:S01]  /*1d40*/  IMAD.IADD R13, R142, 0x1, R19 ;  /* 0x000000018e0d7824 */ /* 0x000fe200078e0213 */
[----:B------:R-:W-:Y:S01]  /*1d50*/  @P5 LOP3.LUT R146, R146, 0x2000000, RZ, 0xfc, !PT ;  /* 0x0200000092925812 */ /* 0x000fe200078efcff */
[----:B------:R-:W-:Y:S01]  /*1d60*/  IMAD.IADD R143, R142, 0x1, R115 ;  /* 0x000000018e8f7824 */ /* 0x000fe200078e0273 */
[----:B------:R-:W-:Y:S01]  /*1d70*/  FSETP.GEU.AND P5, PT, R126, R123, PT ;  /* 0x0000007b7e00720b */ /* 0x000fe20003fae000 */
[----:B------:R-:W-:-:S02]  /*1d80*/  IMAD.IADD R145, R142, 0x1, R113 ;  /* 0x000000018e917824 */ /* 0x000fc400078e0271 */
[----:B------:R-:W-:Y:S02]  /*1d90*/  IMAD.IADD R151, R142, 0x1, R111 ;  /* 0x000000018e977824 */ /* 0x000fe400078e026f */
[----:B------:R-:W-:Y:S02]  /*1da0*/  IMAD.MOV.U32 R139, RZ, RZ, RZ ;  /* 0x000000ffff8b7224 */ /* 0x000fe400078e00ff */
[----:B------:R-:W-:Y:S02]  /*1db0*/  IMAD.MOV.U32 R128, RZ, RZ, RZ ;  /* 0x000000ffff807224 */ /* 0x000fe400078e00ff */
[----:B------:R-:W-:Y:S02]  /*1dc0*/  IMAD.MOV.U32 R141, RZ, RZ, RZ ;  /* 0x000000ffff8d7224 */ /* 0x000fe400078e00ff */
[----:B------:R-:W-:Y:S02]  /*1dd0*/  IMAD.MOV.U32 R144, RZ, RZ, RZ ;  /* 0x000000ffff907224 */ /* 0x000fe400078e00ff */
[----:B0-----:R-:W-:-:S04]  /*1de0*/  IMAD.WIDE R6, R13, 0x4, R2 ;  /* 0x000000040d067825 */ /* 0x001fc800078e0202 */
[--C-:B-1----:R-:W-:Y:S01]  /*1df0*/  IMAD.WIDE R8, R143, 0x4, R2.reuse ;  /* 0x000000048f087825 */ /* 0x102fe200078e0202 */
[----:B------:R-:W2:Y:S03]  /*1e00*/  @P3 LDG.E.EL R139, desc[UR6][R6.64] ;  /* 0x00000006068b3981 */ /* 0x000ea6000c2e1900 */
[--C-:B------:R-:W-:Y:S01]  /*1e10*/  IMAD.WIDE R10, R145, 0x4, R2.reuse ;  /* 0x00000004910a7825 */ /* 0x100fe200078e0202 */
[----:B------:R0:W2:Y:S03]  /*1e20*/  @P3 LDG.E.EL R128, desc[UR6][R8.64] ;  /* 0x0000000608803981 */ /* 0x0000a6000c2e1900 */
[----:B------:R-:W-:Y:S01]  /*1e30*/  IMAD.WIDE R4, R151, 0x4, R2 ;  /* 0x0000000497047825 */ /* 0x000fe200078e0202 */
[----:B------:R1:W2:Y:S04]  /*1e40*/  @P3 LDG.E.EL R141, desc[UR6][R10.64] ;  /* 0x000000060a8d3981 */ /* 0x0002a8000c2e1900 */
[----:B------:R0:W2:Y:S01]  /*1e50*/  @P3 LDG.E.EL R144, desc[UR6][R4.64] ;  /* 0x0000000604903981 */ /* 0x0000a2000c2e1900 */
[----:B------:R-:W-:Y:S01]  /*1e60*/  FSETP.NAN.AND P3, PT, R123, R123, PT ;  /* 0x0000007b7b00720b */ /* 0x000fe20003f68000 */
[----:B------:R-:W-:-:S03]  /*1e70*/  IMAD.IADD R145, R138, 0x1, R115 ;  /* 0x000000018a917824 */ /* 0x000fc600078e0273 */
[----:B------:R-:W-:Y:S01]  /*1e80*/  @P5 FSEL R123, R123, R126, P3 ;  /* 0x0000007e7b7b5208 */ /* 0x000fe20001800000 */
[C---:B------:R-:W-:Y:S02]  /*1e90*/  IMAD.IADD R13, R138.reuse, 0x1, R19 ;  /* 0x000000018a0d7824 */ /* 0x040fe400078e0213 */
[C---:B------:R-:W-:Y:S01]  /*1ea0*/  IMAD.IADD R149, R138.reuse, 0x1, R113 ;  /* 0x000000018a957824 */ /* 0x040fe200078e0271 */
[----:B------:R-:W-:Y:S01]  /*1eb0*/  FSETP.GEU.AND P4, PT, R123, R124, PT ;  /* 0x0000007c7b00720b */ /* 0x000fe20003f8e000 */
[----:B------:R-:W-:Y:S01]  /*1ec0*/  IMAD.IADD R155, R138, 0x1, R111 ;  /* 0x000000018a9b7824 */ /* 0x000fe200078e026f */
[----:B------:R-:W-:Y:S01]  /*1ed0*/  CS2R R142, SRZ ;  /* 0x00000000008e7805 */ /* 0x000fe2000001ff00 */
[----:B0-----:R-:W-:-:S04]  /*1ee0*/  IMAD.WIDE R8, R145, 0x4, R2 ;  /* 0x0000000491087825 */ /* 0x001fc800078e0202 */
[----:B------:R-:W-:Y:S02]  /*1ef0*/  IMAD.MOV.U32 R125, RZ, RZ, RZ ;  /* 0x000000ffff7d7224 */ /* 0x000fe400078e00ff */
[----:B------:R-:W-:Y:S02]  /*1f00*/  IMAD.MOV.U32 R145, RZ, RZ, RZ ;  /* 0x000000ffff917224 */ /* 0x000fe400078e00ff */
[--C-:B------:R-:W-:Y:S02]  /*1f10*/  IMAD.WIDE R6, R13, 0x4, R2.reuse ;  /* 0x000000040d067825 */ /* 0x100fe400078e0202 */
[----:B------:R-:W2:Y:S02]  /*1f20*/  @P2 LDG.E.EL R125, desc[UR6][R8.64] ;  /* 0x00000006087d2981 */ /* 0x000ea4000c2e1900 */
[--C-:B-1----:R-:W-:Y:S02]  /*1f30*/  IMAD.WIDE R10, R149, 0x4, R2.reuse ;  /* 0x00000004950a7825 */ /* 0x102fe400078e0202 */
[----:B------:R0:W2:Y:S02]  /*1f40*/  @P2 LDG.E.EL R143, desc[UR6][R6.64] ;  /* 0x00000006068f2981 */ /* 0x0000a4000c2e1900 */
[----:B------:R-:W-:-:S02]  /*1f50*/  IMAD.WIDE R4, R155, 0x4, R2 ;  /* 0x000000049b047825 */ /* 0x000fc400078e0202 */
[----:B------:R1:W2:Y:S02]  /*1f60*/  @P2 LDG.E.EL R142, desc[UR6][R10.64] ;  /* 0x000000060a8e2981 */ /* 0x0002a4000c2e1900 */
[----:B------:R-:W-:Y:S02]  /*1f70*/  IMAD.IADD R13, R134, 0x1, R16 ;  /* 0x00000001860d7824 */ /* 0x000fe400078e0210 */
[----:B------:R1:W2:Y:S01]  /*1f80*/  @P2 LDG.E.EL R145, desc[UR6][R4.64] ;  /* 0x0000000604912981 */ /* 0x0002a2000c2e1900 */
[----:B------:R-:W-:Y:S01]  /*1f90*/  FSETP.NAN.AND P2, PT, R124, R124, PT ;  /* 0x0000007c7c00720b */ /* 0x000fe20003f48000 */
[C---:B------:R-:W-:Y:S02]  /*1fa0*/  IMAD.IADD R149, R134.reuse, 0x1, R15 ;  /* 0x0000000186957824 */ /* 0x040fe400078e020f */
[----:B------:R-:W-:Y:S01]  /*1fb0*/  IMAD.IADD R151, R134, 0x1, R17 ;  /* 0x0000000186977824 */ /* 0x000fe200078e0211 */
[----:B------:R-:W-:Y:S01]  /*1fc0*/  CS2R R152, SRZ ;  /* 0x0000000000987805 */ /* 0x000fe2000001ff00 */
[----:B------:R-:W-:Y:S01]  /*1fd0*/  IMAD.MOV.U32 R138, RZ, RZ, RZ ;  /* 0x000000ffff8a7224 */ /* 0x000fe200078e00ff */
[----:B------:R-:W-:Y:S01]  /*1fe0*/  @P4 FSEL R124, R124, R123, P2 ;  /* 0x0000007b7c7c4208 */ /* 0x000fe20001000000 */
[----:B0-----:R-:W-:-:S04]  /*1ff0*/  IMAD.WIDE R6, R13, 0x4, R2 ;  /* 0x000000040d067825 */ /* 0x001fc800078e0202 */
[--C-:B------:R-:W-:Y:S01]  /*2000*/  IMAD.WIDE R8, R149, 0x4, R2.reuse ;  /* 0x0000000495087825 */ /* 0x100fe200078e0202 */
[----:B---3--:R-:W-:Y:S01]  /*2010*/  FSETP.GEU.AND P3, PT, R124, R121, PT ;  /* 0x000000797c00720b */ /* 0x008fe20003f6e000 */
[----:B------:R0:W3:Y:S02]  /*2020*/  @P1 LDG.E.EL R152, desc[UR6][R6.64] ;  /* 0x0000000606981981 */ /* 0x0000e4000c2e1900 */
[----:B-1----:R-:W-:-:S04]  /*2030*/  IMAD.WIDE R10, R151, 0x4, R2 ;  /* 0x00000004970a7825 */ /* 0x002fc800078e0202 */
[C---:B------:R-:W-:Y:S01]  /*2040*/  IMAD.IADD R13, R134.reuse, 0x1, R19 ;  /* 0x00000001860d7824 */ /* 0x040fe200078e0213 */
[----:B------:R1:W2:Y:S01]  /*2050*/  @P1 LDG.E.EL R153, desc[UR6][R8.64] ;  /* 0x0000000608991981 */ /* 0x0002a2000c2e1900 */
[C---:B------:R-:W-:Y:S02]  /*2060*/  IMAD.IADD R5, R134.reuse, 0x1, R119 ;  /* 0x0000000186057824 */ /* 0x040fe400078e0277 */
[C---:B------:R-:W-:Y:S01]  /*2070*/  IMAD.IADD R155, R134.reuse, 0x1, R115 ;  /* 0x00000001869b7824 */ /* 0x040fe200078e0273 */
[----:B------:R0:W2:Y:S01]  /*2080*/  @P1 LDG.E.EL R138, desc[UR6][R10.64] ;  /* 0x000000060a8a1981 */ /* 0x0000a2000c2e1900 */
[C---:B------:R-:W-:Y:S02]  /*2090*/  IMAD.IADD R157, R134.reuse, 0x1, R113 ;  /* 0x00000001869d7824 */ /* 0x040fe400078e0271 */
[----:B------:R-:W-:Y:S01]  /*20a0*/  IMAD.IADD R159, R134, 0x1, R111 ;  /* 0x00000001869f7824 */ /* 0x000fe200078e026f */
[----:B------:R-:W-:Y:S01]  /*20b0*/  CS2R R150, SRZ ;  /* 0x0000000000967805 */ /* 0x000fe2000001ff00 */
[----:B------:R-:W-:-:S02]  /*20c0*/  IMAD.MOV.U32 R149, RZ, RZ, RZ ;  /* 0x000000ffff957224 */ /* 0x000fc400078e00ff */
[----:B------:R-:W-:Y:S02]  /*20d0*/  IMAD.MOV.U32 R126, RZ, RZ, RZ ;  /* 0x000000ffff7e7224 */ /* 0x000fe400078e00ff */
[----:B------:R-:W-:Y:S02]  /*20e0*/  IMAD.MOV.U32 R123, RZ, RZ, RZ ;  /* 0x000000ffff7b7224 */ /* 0x000fe400078e00ff */
[----:B0-----:R-:W-:-:S04]  /*20f0*/  IMAD.WIDE R6, R13, 0x4, R2 ;  /* 0x000000040d067825 */ /* 0x001fc800078e0202 */
[--C-:B------:R-:W-:Y:S01]  /*2100*/  IMAD.WIDE R4, R5, 0x4, R2.reuse ;  /* 0x0000000405047825 */ /* 0x100fe200078e0202 */
[----:B------:R0:W2:Y:S03]  /*2110*/  @P1 LDG.E.EL R150, desc[UR6][R6.64] ;  /* 0x0000000606961981 */ /* 0x0000a6000c2e1900 */
[--C-:B-1----:R-:W-:Y:S01]  /*2120*/  IMAD.WIDE R8, R155, 0x4, R2.reuse ;  /* 0x000000049b087825 */ /* 0x102fe200078e0202 */
[----:B------:R1:W2:Y:S03]  /*2130*/  @P1 LDG.E.EL R151, desc[UR6][R4.64] ;  /* 0x0000000604971981 */ /* 0x0002a6000c2e1900 */
[--C-:B------:R-:W-:Y:S01]  /*2140*/  IMAD.WIDE R10, R157, 0x4, R2.reuse ;  /* 0x000000049d0a7825 */ /* 0x100fe200078e0202 */
[----:B------:R-:W2:Y:S03]  /*2150*/  @P1 LDG.E.EL R149, desc[UR6][R8.64] ;  /* 0x0000000608951981 */ /* 0x000ea6000c2e1900 */
[----:B------:R-:W-:Y:S01]  /*2160*/  IMAD.WIDE R12, R159, 0x4, R2 ;  /* 0x000000049f0c7825 */ /* 0x000fe200078e0202 */
[----:B------:R0:W2:Y:S04]  /*2170*/  @P1 LDG.E.EL R126, desc[UR6][R10.64] ;  /* 0x000000060a7e1981 */ /* 0x0000a8000c2e1900 */
[----:B------:R0:W2:Y:S01]  /*2180*/  @P1 LDG.E.EL R123, desc[UR6][R12.64] ;  /* 0x000000060c7b1981 */ /* 0x0000a2000c2e1900 */
[----:B------:R-:W-:-:S04]  /*2190*/  FSETP.NAN.AND P1, PT, R121, R121, PT ;  /* 0x000000797900720b */ /* 0x000fc80003f28000 */
[----:B------:R-:W-:-:S04]  /*21a0*/  @P3 FSEL R121, R121, R124, P1 ;  /* 0x0000007c79793208 */ /* 0x000fc80000800000 */
[-C--:B------:R-:W-:Y:S02]  /*21b0*/  FSETP.GEU.AND P2, PT, R121, R122.reuse, PT ;  /* 0x0000007a7900720b */ /* 0x080fe40003f4e000 */
[----:B------:R-:W-:Y:S02]  /*21c0*/  LOP3.LUT R146, R146, 0xfeffffff, RZ, 0xc0, !PT ;  /* 0xfeffffff92927812 */ /* 0x000fe400078ec0ff */
[----:B------:R-:W-:Y:S02]  /*21d0*/  FSETP.NAN.AND P1, PT, R122, R122, PT ;  /* 0x0000007a7a00720b */ /* 0x000fe40003f28000 */
[----:B------:R-:W-:Y:S02]  /*21e0*/  @P5 LOP3.LUT R146, R146, 0x1000000, RZ, 0xfc, !PT ;  /* 0x0100000092925812 */ /* 0x000fe400078efcff */
[----:B0-----:R-:W-:Y:S01]  /*21f0*/  LOP3.LUT R6, R18, 0xe0, RZ, 0xfc, !PT ;  /* 0x000000e012067812 */ /* 0x001fe200078efcff */
[----:B------:R-:W-:Y:S01]  /*2200*/  VIADD R124, R117, 0x2ae0 ;  /* 0x00002ae0757c7836 */ /* 0x000fe20000000000 */
[----:B------:R-:W-:-:S03]  /*2210*/  LOP3.LUT R146, R146, 0xff7fffff, RZ, 0xc0, !PT ;  /* 0xff7fffff92927812 */ /* 0x000fc600078ec0ff */
[----:B------:R-:W-:Y:S02]  /*2220*/  @P2 FSEL R122, R122, R121, P1 ;  /* 0x000000797a7a2208 */ /* 0x000fe40000800000 */
[----:B------:R-:W-:Y:S01]  /*2230*/  ISETP.LT.AND P1, PT, R6, 0x200, !P0 ;  /* 0x000002000600780c */ /* 0x000fe20004721270 */
[----:B-1----:R-:W-:Y:S01]  /*2240*/  IMAD.IADD R5, R14, 0x1, R124 ;  /* 0x000000010e057824 */ /* 0x002fe200078e027c */
[----:B------:R-:W-:Y:S01]  /*2250*/  @P4 LOP3.LUT R146, R146, 0x800000, RZ, 0xfc, !PT ;  /* 0x0080000092924812 */ /* 0x000fe200078efcff */
[----:B------:R-:W-:Y:S01]  /*2260*/  IMAD.IADD R7, R124, 0x1, R16 ;  /* 0x000000017c077824 */ /* 0x000fe200078e0210 */
[----:B------:R-:W-:Y:S02]  /*2270*/  CS2R R156, SRZ ;  /* 0x00000000009c7805 */ /* 0x000fe4000001ff00 */
[----:B------:R-:W-:Y:S01]  /*2280*/  CS2R R160, SRZ ;  /* 0x0000000000a07805 */ /* 0x000fe2000001ff00 */
[----:B------:R-:W-:Y:S01]  /*2290*/  IMAD.WIDE R10, R5, 0x4, R2 ;  /* 0x00000004050a7825 */ /* 0x000fe200078e0202 */
[----:B------:R-:W-:-:S03]  /*22a0*/  LOP3.LUT R146, R146, 0xfffffeff, RZ, 0xc0, !PT ;  /* 0xfffffeff92927812 */ /* 0x000fc600078ec0ff */
[----:B------:R-:W-:Y:S01]  /*22b0*/  IMAD.WIDE R4, R7, 0x4, R2 ;  /* 0x0000000407047825 */ /* 0x000fe200078e0202 */
[----:B------:R-:W-:Y:S01]  /*22c0*/  @P3 LOP3.LUT R146, R146, 0x100, RZ, 0xfc, !PT ;  /* 0x0000010092923812 */ /* 0x000fe200078efcff */
[----:B------:R0:W2:Y:S02]  /*22d0*/  @P1 LDG.E.EL R156, desc[UR6][R10.64] ;  /* 0x000000060a9c1981 */ /* 0x0000a4000c2e1900 */
[C---:B------:R-:W-:Y:S02]  /*22e0*/  IMAD.IADD R9, R124.reuse, 0x1, R15 ;  /* 0x000000017c097824 */ /* 0x040fe400078e020f */
[C---:B------:R-:W-:Y:S01]  /*22f0*/  IMAD.IADD R13, R124.reuse, 0x1, R17 ;  /* 0x000000017c0d7824 */ /* 0x040fe200078e0211 */
[----:B------:R-:W2:Y:S01]  /*2300*/  @P1 LDG.E.EL R160, desc[UR6][R4.64] ;  /* 0x0000000604a01981 */ /* 0x000ea2000c2e1900 */
[----:B------:R-:W-:Y:S02]  /*2310*/  IMAD.IADD R121, R124, 0x1, R119 ;  /* 0x000000017c797824 */ /* 0x000fe400078e0277 */
[----:B------:R-:W-:Y:S01]  /*2320*/  IMAD.WIDE R6, R9, 0x4, R2 ;  /* 0x0000000409067825 */ /* 0x000fe200078e0202 */
[----:B------:R-:W-:-:S02]  /*2330*/  LOP3.LUT R146, R146, 0xffffffef, RZ, 0xc0, !PT ;  /* 0xffffffef92927812 */ /* 0x000fc400078ec0ff */
[----:B------:R-:W-:Y:S01]  /*2340*/  CS2R R154, SRZ ;  /* 0x00000000009a7805 */ /* 0x000fe2000001ff00 */
[----:B------:R-:W-:Y:S01]  /*2350*/  IMAD.WIDE R8, R13, 0x4, R2 ;  /* 0x000000040d087825 */ /* 0x000fe200078e0202 */
[----:B------:R1:W2:Y:S03]  /*2360*/  @P1 LDG.E.EL R161, desc[UR6][R6.64] ;  /* 0x0000000606a11981 */ /* 0x0002a6000c2e1900 */
[----:B------:R-:W-:Y:S02]  /*2370*/  IMAD.IADD R13, R124, 0x1, R19 ;  /* 0x000000017c0d7824 */ /* 0x000fe400078e0213 */
[----:B0-----:R-:W-:Y:S01]  /*2380*/  IMAD.WIDE R10, R121, 0x4, R2 ;  /* 0x00000004790a7825 */ /* 0x001fe200078e0202 */
[----:B------:R-:W-:Y:S01]  /*2390*/  @P2 LOP3.LUT R146, R146, 0x10, RZ, 0xfc, !PT ;  /* 0x0000001092922812 */ /* 0x000fe200078efcff */
[----:B------:R0:W2:Y:S02]  /*23a0*/  @P1 LDG.E.EL R154, desc[UR6][R8.64] ;  /* 0x00000006089a1981 */ /* 0x0000a4000c2e1900 */
[----:B------:R-:W-:Y:S01]  /*23b0*/  IMAD.IADD R121, R124, 0x1, R115 ;  /* 0x000000017c797824 */ /* 0x000fe200078e0273 */
[----:B------:R-:W-:Y:S01]  /*23c0*/  FSETP.GEU.AND P2, PT, R122, R97, PT ;  /* 0x000000617a00720b */ /* 0x000fe20003f4e000 */
[----:B-1----:R-:W-:-:S02]  /*23d0*/  IMAD.IADD R7, R124, 0x1, R113 ;  /* 0x000000017c077824 */ /* 0x002fc400078e0271 */
[----:B------:R-:W-:Y:S01]  /*23e0*/  IMAD.MOV.U32 R134, RZ, RZ, RZ ;  /* 0x000000ffff867224 */ /* 0x000fe200078e00ff */
[----:B------:R-:W-:Y:S01]  /*23f0*/  LOP3.LUT R18, R18, 0xf0, RZ, 0xfc, !PT ;  /* 0x000000f012127812 */ /* 0x000fe200078efcff */
[----:B------:R-:W-:Y:S01]  /*2400*/  IMAD.IADD R159, R124, 0x1, R111 ;  /* 0x000000017c9f7824 */ /* 0x000fe200078e026f */
[----:B------:R-:W2:Y:S01]  /*2410*/  @P1 LDG.E.EL R157, desc[UR6][R10.64] ;  /* 0x000000060a9d1981 */ /* 0x000ea2000c2e1900 */
[----:B------:R-:W-:-:S04]  /*2420*/  IMAD.WIDE R4, R13, 0x4, R2 ;  /* 0x000000040d047825 */ /* 0x000fc800078e0202 */
[--C-:B------:R-:W-:Y:S01]  /*2430*/  IMAD.WIDE R12, R121, 0x4, R2.reuse ;  /* 0x00000004790c7825 */ /* 0x100fe200078e0202 */
[----:B------:R1:W2:Y:S03]  /*2440*/  @P1 LDG.E.EL R134, desc[UR6][R4.64] ;  /* 0x0000000604861981 */ /* 0x0002a6000c2e1900 */
[----:B------:R-:W-:Y:S02]  /*2450*/  IMAD.MOV.U32 R124, RZ, RZ, RZ ;  /* 0x000000ffff7c7224 */ /* 0x000fe400078e00ff */
[----:B------:R-:W-:Y:S01]  /*2460*/  IMAD.WIDE R6, R7, 0x4, R2 ;  /* 0x0000000407067825 */ /* 0x000fe200078e0202 */
[----:B------:R-:W-:Y:S01]  /*2470*/  ISETP.LT.AND P0, PT, R18, 0x200, !P0 ;  /* 0x000002001200780c */ /* 0x000fe20004701270 */
[----:B------:R-:W2:Y:S02]  /*2480*/  @P1 LDG.E.EL R155, desc[UR6][R12.64] ;  /* 0x000000060c9b1981 */ /* 0x000ea4000c2e1900 */
[----:B------:R-:W-:-:S02]  /*2490*/  IMAD.MOV.U32 R121, RZ, RZ, RZ ;  /* 0x000000ffff797224 */ /* 0x000fc400078e00ff */
[----:B0-----:R-:W-:Y:S01]  /*24a0*/  IMAD.WIDE R8, R159, 0x4, R2 ;  /* 0x000000049f087825 */ /* 0x001fe200078e0202 */
[----:B------:R0:W2:Y:S03]  /*24b0*/  @P1 LDG.E.EL R124, desc[UR6][R6.64] ;  /* 0x00000006067c1981 */ /* 0x0000a6000c2e1900 */
[----:B-1----:R-:W-:Y:S01]  /*24c0*/  VIADD R4, R117, 0x2df0 ;  /* 0x00002df075047836 */ /* 0x002fe20000000000 */
[----:B------:R1:W2:Y:S01]  /*24d0*/  @P1 LDG.E.EL R121, desc[UR6][R8.64] ;  /* 0x0000000608791981 */ /* 0x0002a2000c2e1900 */
[C---:B------:R-:W-:Y:S02]  /*24e0*/  FSETP.NAN.AND P1, PT, R97.reuse, R97, PT ;  /* 0x000000616100720b */ /* 0x040fe40003f28000 */
[----:B------:R-:W-:Y:S02]  /*24f0*/  IMAD.IADD R5, R14, 0x1, R4 ;  /* 0x000000010e057824 */ /* 0x000fe400078e0204 */
[----:B0-----:R-:W-:Y:S01]  /*2500*/  IMAD.IADD R7, R4, 0x1, R16 ;  /* 0x0000000104077824 */ /* 0x001fe200078e0210 */
[----:B------:R-:W-:Y:S01]  /*2510*/  @P2 FSEL R97, R97, R122, P1 ;  /* 0x0000007a61612208 */ /* 0x000fe20000800000 */
[----:B------:R-:W-:-:S02]  /*2520*/  IMAD.MOV.U32 R117, RZ, RZ, RZ ;  /* 0x000000ffff757224 */ /* 0x000fc400078e00ff */
[----:B------:R-:W-:Y:S02]  /*2530*/  IMAD.MOV.U32 R122, RZ, RZ, RZ ;  /* 0x000000ffff7a7224 */ /* 0x000fe400078e00ff */
[C---:B-1----:R-:W-:Y:S02]  /*2540*/  IMAD.IADD R9, R4.reuse, 0x1, R17 ;  /* 0x0000000104097824 */ /* 0x042fe400078e0211 */
[----:B------:R-:W-:Y:S02]  /*2550*/  IMAD.IADD R11, R4, 0x1, R19 ;  /* 0x00000001040b7824 */ /* 0x000fe400078e0213 */
[----:B------:R-:W-:-:S04]  /*2560*/  IMAD.WIDE R18, R5, 0x4, R2 ;  /* 0x0000000405127825 */ /* 0x000fc800078e0202 */
[----:B------:R-:W-:Y:S01]  /*2570*/  IMAD.WIDE R16, R7, 0x4, R2 ;  /* 0x0000000407107825 */ /* 0x000fe200078e0202 */
[----:B------:R-:W2:Y:S04]  /*2580*/  @P0 LDG.E.EL R117, desc[UR6][R18.64] ;  /* 0x0000000612750981 */ /* 0x000ea8000c2e1900 */
[----:B------:R0:W2:Y:S01]  /*2590*/  @P0 LDG.E.EL R122, desc[UR6][R16.64] ;  /* 0x00000006107a0981 */ /* 0x0000a2000c2e1900 */
[----:B------:R-:W-:Y:S01]  /*25a0*/  IMAD.IADD R15, R4, 0x1, R15 ;  /* 0x00000001040f7824 */ /* 0x000fe200078e020f */
[----:B------:R-:W-:Y:S01]  /*25b0*/  LOP3.LUT R147, R147, 0xfffffff7, RZ, 0xc0, !PT ;  /* 0xfffffff793937812 */ /* 0x000fe200078ec0ff */
[----:B------:R-:W-:Y:S02]  /*25c0*/  IMAD.MOV.U32 R159, RZ, RZ, RZ ;  /* 0x000000ffff9f7224 */ /* 0x000fe400078e00ff */
[----:B------:R-:W-:Y:S01]  /*25d0*/  IMAD.WIDE R14, R15, 0x4, R2 ;  /* 0x000000040f0e7825 */ /* 0x000fe200078e0202 */
[----:B------:R-:W-:-:S03]  /*25e0*/  @P2 LOP3.LUT R147, R147, 0x8, RZ, 0xfc, !PT ;  /* 0x0000000893932812 */ /* 0x000fc600078efcff */
[C---:B------:R-:W-:Y:S02]  /*25f0*/  IMAD.IADD R119, R4.reuse, 0x1, R119 ;  /* 0x0000000104777824 */ /* 0x040fe400078e0277 */
[C---:B------:R-:W-:Y:S02]  /*2600*/  IMAD.IADD R115, R4.reuse, 0x1, R115 ;  /* 0x0000000104737824 */ /* 0x040fe400078e0273 */
[C---:B------:R-:W-:Y:S01]  /*2610*/  IMAD.IADD R13, R4.reuse, 0x1, R113 ;  /* 0x00000001040d7824 */ /* 0x040fe200078e0271 */
[----:B------:R-:W-:Y:S01]  /*2620*/  FSETP.GEU.AND P2, PT, R97, R96, PT ;  /* 0x000000606100720b */ /* 0x000fe20003f4e000 */
[----:B------:R-:W-:Y:S01]  /*2630*/  IMAD.IADD R111, R4, 0x1, R111 ;  /* 0x00000001046f7824 */ /* 0x000fe200078e026f */
[----:B------:R1:W2:Y:S01]  /*2640*/  @P0 LDG.E.EL R159, desc[UR6][R14.64] ;  /* 0x000000060e9f0981 */ /* 0x0002a2000c2e1900 */
[----:B------:R-:W-:Y:S01]  /*2650*/  IMAD.WIDE R4, R9, 0x4, R2 ;  /* 0x0000000409047825 */ /* 0x000fe200078e0202 */
[----:B0-----:R-:W-:-:S03]  /*2660*/  CS2R R16, SRZ ;  /* 0x0000000000107805 */ /* 0x001fc6000001ff00 */
[----:B------:R-:W-:Y:S01]  /*2670*/  IMAD.WIDE R8, R11, 0x4, R2 ;  /* 0x000000040b087825 */ /* 0x000fe200078e0202 */
[----:B------:R-:W-:-:S03]  /*2680*/  FSETP.GT.AND P5, PT, R94, R99, PT ;  /* 0x000000635e00720b */ /* 0x000fc60003fa4000 */
[----:B------:R-:W-:Y:S01]  /*2690*/  IMAD.MOV.U32 R166, RZ, RZ, RZ ;  /* 0x000000ffffa67224 */ /* 0x000fe200078e00ff */
[----:B-1----:R-:W-:Y:S01]  /*26a0*/  CS2R R14, SRZ ;  /* 0x00000000000e7805 */ /* 0x002fe2000001ff00 */
[----:B------:R-:W-:Y:S01]  /*26b0*/  IMAD.MOV.U32 R113, RZ, RZ, RZ ;  /* 0x000000ffff717224 */ /* 0x000fe200078e00ff */
[----:B------:R-:W2:Y:S01]  /*26c0*/  @P0 LDG.E.EL R16, desc[UR6][R8.64] ;  /* 0x0000000608100981 */ /* 0x000ea2000c2e1900 */
[--C-:B------:R-:W-:Y:S01]  /*26d0*/  IMAD.WIDE R6, R119, 0x4, R2.reuse ;  /* 0x0000000477067825 */ /* 0x100fe200078e0202 */
[----:B------:R-:W-:Y:S02]  /*26e0*/  FSETP.GT.AND P1, PT, R89, R98, PT ;  /* 0x000000625900720b */ /* 0x000fe40003f24000 */
[----:B------:R-:W2:Y:S01]  /*26f0*/  @P0 LDG.E.EL R166, desc[UR6][R4.64] ;  /* 0x0000000604a60981 */ /* 0x000ea2000c2e1900 */
[----:B------:R-:W-:-:S03]  /*2700*/  IMAD.WIDE R10, R115, 0x4, R2 ;  /* 0x00000004730a7825 */ /* 0x000fc600078e0202 */
[----:B------:R-:W5:Y:S01]  /*2710*/  @P0 LDG.E.EL R113, desc[UR6][R6.64] ;  /* 0x0000000606710981 */ /* 0x000f62000c2e1900 */
[----:B------:R-:W-:-:S03]  /*2720*/  IMAD.WIDE R12, R13, 0x4, R2 ;  /* 0x000000040d0c7825 */ /* 0x000fc600078e0202 */
[----:B------:R-:W5:Y:S01]  /*2730*/  @P0 LDG.E.EL R17, desc[UR6][R10.64] ;  /* 0x000000060a110981 */ /* 0x000f62000c2e1900 */
[----:B------:R-:W-:-:S03]  /*2740*/  IMAD.WIDE R2, R111, 0x4, R2 ;  /* 0x000000046f027825 */ /* 0x000fc600078e0202 */
[----:B------:R-:W5:Y:S04]  /*2750*/  @P0 LDG.E.EL R14, desc[UR6][R12.64] ;  /* 0x000000060c0e0981 */ /* 0x000f68000c2e1900 */
[----:B------:R0:W5:Y:S01]  /*2760*/  @P0 LDG.E.EL R15, desc[UR6][R2.64] ;  /* 0x00000006020f0981 */ /* 0x000162000c2e1900 */
[----:B------:R-:W-:-:S04]  /*2770*/  FSETP.NAN.AND P0, PT, R96, R96, PT ;  /* 0x000000606000720b */ /* 0x000fc80003f08000 */
[----:B------:R-:W-:Y:S02]  /*2780*/  @P2 SEL R96, R96, R97, P0 ;  /* 0x0000006160602207 */ /* 0x000fe40000000000 */
[----:B------:R-:W-:Y:S02]  /*2790*/  FSETP.NAN.AND P0, PT, R94, R94, PT ;  /* 0x0000005e5e00720b */ /* 0x000fe40003f08000 */
[----:B------:R-:W-:Y:S02]  /*27a0*/  LOP3.LUT R146, R146, 0xffbfffff, RZ, 0xc0, !PT ;  /* 0xffbfffff92927812 */ /* 0x000fe400078ec0ff */
[----:B------:R-:W-:Y:S02]  /*27b0*/  @!P5 FSEL R94, R94, R99, P0 ;  /* 0x000000635e5ed208 */ /* 0x000fe40000000000 */
[----:B------:R-:W-:Y:S02]  /*27c0*/  FSETP.NAN.AND P0, PT, R89, R89, PT ;  /* 0x000000595900720b */ /* 0x000fe40003f08000 */
[----:B------:R-:W-:-:S02]  /*27d0*/  @P1 LOP3.LUT R146, R146, 0x400000, RZ, 0xfc, !PT ;  /* 0x0040000092921812 */ /* 0x000fc400078efcff */
[----:B------:R-:W-:Y:S02]  /*27e0*/  @!P1 FSEL R89, R89, R98, P0 ;  /* 0x0000006259599208 */ /* 0x000fe40000000000 */
[C---:B------:R-:W-:Y:S02]  /*27f0*/  FSETP.GT.AND P1, PT, R79.reuse, R100, PT ;  /* 0x000000644f00720b */ /* 0x040fe40003f24000 */
[----:B------:R-:W-:Y:S02]  /*2800*/  FSETP.NAN.AND P0, PT, R79, R79, PT ;  /* 0x0000004f4f00720b */ /* 0x000fe40003f08000 */
[----:B------:R-:W-:-:S09]  /*2810*/  LOP3.LUT R146, R146, 0xffdfffff, RZ, 0xc0, !PT ;  /* 0xffdfffff92927812 */ /* 0x000fd200078ec0ff */
[----:B------:R-:W-:Y:S02]  /*2820*/  @P1 LOP3.LUT R146, R146, 0x200000, RZ, 0xfc, !PT ;  /* 0x0020000092921812 */ /* 0x000fe400078efcff */
        /* <DEDUP_REMOVED lines=26> */
[C---:B----4-:R-:W-:Y:S02]  /*29d0*/  FSETP.GT.AND P1, PT, R38.reuse, R101, PT ;  /* 0x000000652600720b */ /* 0x050fe40003f24000 */
[----:B------:R-:W-:Y:S02]  /*29e0*/  FSETP.NAN.AND P0, PT, R38, R38, PT ;  /* 0x000000262600720b */ /* 0x000fe40003f08000 */
[----:B------:R-:W-:-:S09]  /*29f0*/  LOP3.LUT R146, R146, 0xffff7fff, RZ, 0xc0, !PT ;  /* 0xffff7fff92927812 */ /* 0x000fd200078ec0ff */
[----:B------:R-:W-:Y:S02]  /*2a00*/  @P1 LOP3.LUT R146, R146, 0x8000, RZ, 0xfc, !PT ;  /* 0x0000800092921812 */ /* 0x000fe400078efcff */
[----:B------:R-:W-:Y:S02]  /*2a10*/  @!P1 FSEL R38, R38, R101, P0 ;  /* 0x0000006526269208 */ /* 0x000fe40000000000 */
[-C--:B------:R-:W-:Y:S02]  /*2a20*/  FSETP.GEU.AND P1, PT, R94, R95.reuse, PT ;  /* 0x0000005f5e00720b */ /* 0x080fe40003f2e000 */
[----:B------:R-:W-:Y:S02]  /*2a30*/  FSETP.NAN.AND P0, PT, R95, R95, PT ;  /* 0x0000005f5f00720b */ /* 0x000fe40003f08000 */
[----:B------:R-:W-:-:S09]  /*2a40*/  LOP3.LUT R146, R146, 0xffffbfff, RZ, 0xc0, !PT ;  /* 0xffffbfff92927812 */ /* 0x000fd200078ec0ff */
[----:B------:R-:W-:Y:S02]  /*2a50*/  @P1 LOP3.LUT R146, R146, 0x4000, RZ, 0xfc, !PT ;  /* 0x0000400092921812 */ /* 0x000fe400078efcff */
[----:B------:R-:W-:Y:S02]  /*2a60*/  @P1 FSEL R95, R95, R94, P0 ;  /* 0x0000005e5f5f1208 */ /* 0x000fe40000000000 */
[C---:B------:R-:W-:Y:S02]  /*2a70*/  FSETP.GT.AND P1, PT, R37.reuse, R112, PT ;  /* 0x000000702500720b */ /* 0x040fe40003f24000 */
        /* <DEDUP_REMOVED lines=26> */
[----:B------:R-:W-:-:S09]  /*2c20*/  P2R R92, PR, RZ, 0x2 ;  /* 0x00000002ff5c7803 */ /* 0x000fd20000000000 */
[----:B------:R-:W-:Y:S02]  /*2c30*/  @P1 FSEL R90, R90, R93, P0 ;  /* 0x0000005d5a5a1208 */ /* 0x000fe40000000000 */
[C---:B---3--:R-:W-:Y:S02]  /*2c40*/  FSETP.GT.AND P1, PT, R152.reuse, R105, PT ;  /* 0x000000699800720b */ /* 0x048fe40003f24000 */
[----:B------:R-:W-:Y:S02]  /*2c50*/  FSETP.NAN.AND P0, PT, R152, R152, PT ;  /* 0x000000989800720b */ /* 0x000fe40003f08000 */
[----:B0-----:R-:W-:-:S09]  /*2c60*/  P2R R2, PR, RZ, 0x2 ;  /* 0x00000002ff027803 */ /* 0x001fd20000000000 */
[----:B------:R-:W-:Y:S02]  /*2c70*/  @!P1 FSEL R152, R152, R105, P0 ;  /* 0x0000006998989208 */ /* 0x000fe40000000000 */
[-C--:B------:R-:W-:Y:S02]  /*2c80*/  FSETP.GEU.AND P1, PT, R90, R91.reuse, PT ;  /* 0x0000005b5a00720b */ /* 0x080fe40003f2e000 */
[----:B------:R-:W-:Y:S02]  /*2c90*/  FSETP.NAN.AND P0, PT, R91, R91, PT ;  /* 0x0000005b5b00720b */ /* 0x000fe40003f08000 */
[----:B------:R-:W-:-:S09]  /*2ca0*/  P2R R93, PR, RZ, 0x2 ;  /* 0x00000002ff5d7803 */ /* 0x000fd20000000000 */
[----:B------:R-:W-:Y:S02]  /*2cb0*/  @P1 FSEL R91, R91, R90, P0 ;  /* 0x0000005a5b5b1208 */ /* 0x000fe40000000000 */
[C---:B--2---:R-:W-:Y:S02]  /*2cc0*/  FSETP.GT.AND P1, PT, R160.reuse, R156, PT ;  /* 0x0000009ca000720b */ /* 0x044fe40003f24000 */
[----:B------:R-:W-:Y:S02]  /*2cd0*/  FSETP.NAN.AND P0, PT, R160, R160, PT ;  /* 0x000000a0a000720b */ /* 0x000fe40003f08000 */
[----:B------:R-:W-:-:S09]  /*2ce0*/  P2R R3, PR, RZ, 0x2 ;  /* 0x00000002ff037803 */ /* 0x000fd20000000000 */
[----:B------:R-:W-:Y:S02]  /*2cf0*/  @!P1 FSEL R160, R160, R156, P0 ;  /* 0x0000009ca0a09208 */ /* 0x000fe40000000000 */
[-C--:B------:R-:W-:Y:S02]  /*2d00*/  FSETP.GEU.AND P1, PT, R91, R88.reuse, PT ;  /* 0x000000585b00720b */ /* 0x080fe40003f2e000 */
[----:B------:R-:W-:Y:S02]  /*2d10*/  FSETP.NAN.AND P0, PT, R88, R88, PT ;  /* 0x000000585800720b */ /* 0x000fe40003f08000 */
[----:B------:R-:W-:-:S09]  /*2d20*/  P2R R90, PR, RZ, 0x2 ;  /* 0x00000002ff5a7803 */ /* 0x000fd20000000000 */
[----:B------:R-:W-:Y:S02]  /*2d30*/  @P1 FSEL R88, R88, R91, P0 ;  /* 0x0000005b58581208 */ /* 0x000fe40000000000 */
[C---:B------:R-:W-:Y:S02]  /*2d40*/  FSETP.GT.AND P1, PT, R122.reuse, R117, PT ;  /* 0x000000757a00720b */ /* 0x040fe40003f24000 */
[----:B------:R-:W-:Y:S02]  /*2d50*/  FSETP.NAN.AND P0, PT, R122, R122, PT ;  /* 0x0000007a7a00720b */ /* 0x000fe40003f08000 */
[----:B------:R-:W-:-:S09]  /*2d60*/  P2R R4, PR, RZ, 0x2 ;  /* 0x00000002ff047803 */ /* 0x000fd20000000000 */
[----:B------:R-:W-:Y:S02]  /*2d70*/  @!P1 FSEL R122, R122, R117, P0 ;  /* 0x000000757a7a9208 */ /* 0x000fe40000000000 */
[-C--:B------:R-:W-:Y:S02]  /*2d80*/  FSETP.GEU.AND P1, PT, R88, R87.reuse, PT ;  /* 0x000000575800720b */ /* 0x080fe40003f2e000 */
[----:B------:R-:W-:Y:S02]  /*2d90*/  FSETP.NAN.AND P0, PT, R87, R87, PT ;  /* 0x000000575700720b */ /* 0x000fe40003f08000 */
[----:B------:R-:W-:-:S09]  /*2da0*/  P2R R91, PR, RZ, 0x2 ;  /* 0x00000002ff5b7803 */ /* 0x000fd20000000000 */
[----:B------:R-:W-:Y:S02]  /*2db0*/  @P1 SEL R87, R87, R88, P0 ;  /* 0x0000005857571207 */ /* 0x000fe40000000000 */
[-C--:B------:R-:W-:Y:S02]  /*2dc0*/  FSETP.GEU.AND P1, PT, R89, R86.reuse, PT ;  /* 0x000000565900720b */ /* 0x080fe40003f2e000 */
[----:B------:R-:W-:Y:S02]  /*2dd0*/  FSETP.NAN.AND P0, PT, R86, R86, PT ;  /* 0x000000565600720b */ /* 0x000fe40003f08000 */
[----:B------:R-:W-:-:S09]  /*2de0*/  P2R R5, PR, RZ, 0x2 ;  /* 0x00000002ff057803 */ /* 0x000fd20000000000 */
[----:B------:R-:W-:Y:S02]  /*2df0*/  @P1 FSEL R86, R86, R89, P0 ;  /* 0x0000005956561208 */ /* 0x000fe40000000000 */
        /* <DEDUP_REMOVED lines=12> */
[-C--:B-----5:R-:W-:Y:S02]  /*2ec0*/  FSETP.GEU.AND P1, PT, R55, R56.reuse, PT ;  /* 0x000000383700720b */ /* 0x0a0fe40003f2e000 */
        /* <DEDUP_REMOVED lines=349> */
[----:B------:R-:W-:Y:S02]  /*44a0*/  P2R R106, PR, RZ, 0x2 ;  /* 0x00000002ff6a7803 */ /* 0x000fe40000000000 */
[----:B------:R-:W-:-:S07]  /*44b0*/  FSETP.GEU.AND P4, PT, R141, R144, PT ;  /* 0x000000908d00720b */ /* 0x000fce0003f8e000 */
[----:B------:R-:W-:Y:S02]  /*44c0*/  @P1 SEL R133, R133, R132, P0 ;  /* 0x0000008485851207 */ /* 0x000fe40000000000 */
[-C--:B------:R-:W-:Y:S02]  /*44d0*/  FSETP.GEU.AND P1, PT, R140, R137.reuse, PT ;  /* 0x000000898c00720b */ /* 0x080fe40003f2e000 */
[----:B------:R-:W-:Y:S02]  /*44e0*/  FSETP.NAN.AND P0, PT, R137, R137, PT ;  /* 0x000000898900720b */ /* 0x000fe40003f08000 */
[----:B------:R-:W-:Y:S02]  /*44f0*/  LOP3.LUT R148, R148, 0xfffff7ff, RZ, 0xc0, !PT ;  /* 0xfffff7ff94947812 */ /* 0x000fe400078ec0ff */
[----:B------:R-:W-:Y:S02]  /*4500*/  FSETP.GEU.AND P3, PT, R142, R145, PT ;  /* 0x000000918e00720b */ /* 0x000fe40003f6e000 */
[----:B------:R-:W-:-:S02]  /*4510*/  @P2 LOP3.LUT R148, R148, 0x800, RZ, 0xfc, !PT ;  /* 0x0000080094942812 */ /* 0x000fc400078efcff */
[----:B------:R-:W-:-:S03]  /*4520*/  FSETP.GEU.AND P2, PT, R126, R123, PT ;  /* 0x0000007b7e00720b */ /* 0x000fc60003f4e000 */
[----:B------:R-:W-:Y:S02]  /*4530*/  @P1 SEL R137, R137, R140, P0 ;  /* 0x0000008c89891207 */ /* 0x000fe40000000000 */
[C---:B------:R-:W-:Y:S02]  /*4540*/  FSETP.NAN.AND P0, PT, R144.reuse, R144, PT ;  /* 0x000000909000720b */ /* 0x040fe40003f08000 */
[----:B------:R-:W-:Y:S02]  /*4550*/  P2R R107, PR, RZ, 0x2 ;  /* 0x00000002ff6b7803 */ /* 0x000fe40000000000 */
[----:B------:R-:W-:Y:S02]  /*4560*/  @P4 SEL R144, R144, R141, P0 ;  /* 0x0000008d90904207 */ /* 0x000fe40000000000 */
[----:B------:R-:W-:Y:S02]  /*4570*/  FSETP.NAN.AND P0, PT, R145, R145, PT ;  /* 0x000000919100720b */ /* 0x000fe40003f08000 */
[----:B------:R-:W-:-:S02]  /*4580*/  FSETP.GEU.AND P1, PT, R124, R121, PT ;  /* 0x000000797c00720b */ /* 0x000fc40003f2e000 */
[----:B------:R-:W-:Y:S02]  /*4590*/  @P3 SEL R145, R145, R142, P0 ;  /* 0x0000008e91913207 */ /* 0x000fe40000000000 */
[----:B------:R-:W-:-:S04]  /*45a0*/  FSETP.NAN.AND P0, PT, R123, R123, PT ;  /* 0x0000007b7b00720b */ /* 0x000fc80003f08000 */
[----:B------:R-:W-:Y:S02]  /*45b0*/  @P2 SEL R123, R123, R126, P0 ;  /* 0x0000007e7b7b2207 */ /* 0x000fe40000000000 */
[C---:B------:R-:W-:Y:S02]  /*45c0*/  FSETP.NAN.AND P0, PT, R121.reuse, R121, PT ;  /* 0x000000797900720b */ /* 0x040fe40003f08000 */
[----:B------:R-:W-:Y:S02]  /*45d0*/  P2R R52, PR, RZ, 0x2 ;  /* 0x00000002ff347803 */ /* 0x000fe40000000000 */
[----:B------:R-:W-:Y:S02]  /*45e0*/  @P1 SEL R121, R121, R124, P0 ;  /* 0x0000007c79791207 */ /* 0x000fe40000000000 */
[----:B------:R-:W-:-:S04]  /*45f0*/  ISETP.NE.AND P1, PT, R9, RZ, PT ;  /* 0x000000ff0900720c */ /* 0x000fc80003f25270 */
[----:B------:R-:W-:Y:S02]  /*4600*/  P2R R143, PR, RZ, 0x2 ;  /* 0x00000002ff8f7803 */ /* 0x000fe40000000000 */
[----:B------:R-:W-:-:S04]  /*4610*/  ISETP.NE.AND P1, PT, R7, RZ, PT ;  /* 0x000000ff0700720c */ /* 0x000fc80003f25270 */
[----:B------:R-:W-:Y:S02]  /*4620*/  P2R R142, PR, RZ, 0x2 ;  /* 0x00000002ff8e7803 */ /* 0x000fe40000000000 */
[----:B------:R-:W-:-:S04]  /*4630*/  ISETP.NE.AND P1, PT, R6, RZ, PT ;  /* 0x000000ff0600720c */ /* 0x000fc80003f25270 */
[----:B------:R-:W-:Y:S02]  /*4640*/  P2R R141, PR, RZ, 0x2 ;  /* 0x00000002ff8d7803 */ /* 0x000fe40000000000 */
[----:B------:R-:W-:Y:S01]  /*4650*/  ISETP.NE.AND P1, PT, R5, RZ, PT ;  /* 0x000000ff0500720c */ /* 0x000fe20003f25270 */
[----:B------:R-:W0:Y:S03]  /*4660*/  S2UR UR5, SR_CgaCtaId ;  /* 0x00000000000579c3 */ /* 0x000e260000008800 */
[----:B------:R-:W-:Y:S02]  /*4670*/  P2R R140, PR, RZ, 0x2 ;  /* 0x00000002ff8c7803 */ /* 0x000fe40000000000 */
[----:B------:R-:W-:-:S04]  /*4680*/  LOP3.LUT P1, RZ, R146, 0x4000, RZ, 0xc0, !PT ;  /* 0x0000400092ff7812 */ /* 0x000fc8000782c0ff */
[----:B------:R-:W-:Y:S02]  /*4690*/  P2R R139, PR, RZ, 0x2 ;  /* 0x00000002ff8b7803 */ /* 0x000fe40000000000 */
[----:B------:R-:W-:-:S04]  /*46a0*/  LOP3.LUT P1, RZ, R146, 0x2000000, RZ, 0xc0, !PT ;  /* 0x0200000092ff7812 */ /* 0x000fc8000782c0ff */
[----:B------:R-:W-:Y:S02]  /*46b0*/  P2R R138, PR, RZ, 0x2 ;  /* 0x00000002ff8a7803 */ /* 0x000fe40000000000 */
[----:B------:R-:W-:Y:S02]  /*46c0*/  ISETP.NE.AND P1, PT, R4, RZ, PT ;  /* 0x000000ff0400720c */ /* 0x000fe40003f25270 */
[----:B------:R-:W-:Y:S02]  /*46d0*/  FSETP.GEU.AND P0, PT, R14, R15, PT ;  /* 0x0000000f0e00720b */ /* 0x000fe40003f0e000 */
[----:B------:R-:W-:Y:S02]  /*46e0*/  P2R R136, PR, RZ, 0x2 ;  /* 0x00000002ff887803 */ /* 0x000fe40000000000 */
[----:B------:R-:W-:-:S04]  /*46f0*/  ISETP.NE.AND P1, PT, R3, RZ, PT ;  /* 0x000000ff0300720c */ /* 0x000fc80003f25270 */
[----:B------:R-:W-:Y:S02]  /*4700*/  P2R R135, PR, RZ, 0x2 ;  /* 0x00000002ff877803 */ /* 0x000fe40000000000 */
[----:B------:R-:W-:Y:S01]  /*4710*/  ISETP.NE.AND P1, PT, R2, RZ, PT ;  /* 0x000000ff0200720c */ /* 0x000fe20003f25270 */
[----:B------:R-:W-:Y:S01]  /*4720*/  IMAD.SHL.U32 R2, R0, 0x100, RZ ;  /* 0x0000010000027824 */ /* 0x000fe200078e00ff */
[----:B------:R-:W-:Y:S01]  /*4730*/  P2R R41, PR, RZ, 0x10 ;  /* 0x00000010ff297803 */ /* 0x000fe20000000000 */
[----:B------:R-:W-:Y:S01]  /*4740*/  UMOV UR4, 0x400 ;  /* 0x0000040000047882 */ /* 0x000fe20000000000 */
[C---:B------:R-:W-:Y:S01]  /*4750*/  FSETP.NAN.AND P4, PT, R15.reuse, R15, PT ;  /* 0x0000000f0f00720b */ /* 0x040fe20003f88000 */
[----:B0-----:R-:W-:Y:S01]  /*4760*/  UPRMT UR4, UR5, 0x654, UR4 ;  /* 0x0000065405047896 */ /* 0x001fe20008000004 */
[----:B------:R-:W-:Y:S02]  /*4770*/  LOP3.LUT R13, R2, 0xf00, RZ, 0xc0, !PT ;  /* 0x00000f00020d7812 */ /* 0x000fe400078ec0ff */
[----:B------:R-:W-:-:S02]  /*4780*/  @P0 SEL R15, R15, R14, P4 ;  /* 0x0000000e0f0f0207 */ /* 0x000fc40002000000 */
[----:B------:R-:W-:Y:S02]  /*4790*/  ISETP.NE.AND P4, PT, R12, RZ, PT ;  /* 0x000000ff0c00720c */ /* 0x000fe40003f85270 */
[C---:B------:R-:W-:Y:S02]  /*47a0*/  LOP3.LUT R12, R13.reuse, R22, RZ, 0xfc, !PT ;  /* 0x000000160d0c7212 */ /* 0x040fe400078efcff */
[----:B------:R-:W-:-:S05]  /*47b0*/  LEA.HI R13, R13, UR4, RZ, 0x1c ;  /* 0x000000040d0d7c11 */ /* 0x000fca000f8fe0ff */
[----:B------:R-:W-:-:S05]  /*47c0*/  IMAD R17, R12, 0x4, R13 ;  /* 0x000000040c117824 */ /* 0x000fca00078e020d */
[----:B------:R-:W-:Y:S04]  /*47d0*/  STS [R17], R96 ;  /* 0x0000006011007388 */ /* 0x000fe80000000800 */
[----:B------:R-:W-:Y:S04]  /*47e0*/  STS [R17+0x40], R87 ;  /* 0x0000405711007388 */ /* 0x000fe80000000800 */
        /* <DEDUP_REMOVED lines=13> */
[----:B------:R0:W-:Y:S01]  /*48c0*/  STS [R17+0x3c0], R15 ;  /* 0x0003c00f11007388 */ /* 0x0001e20000000800 */
[----:B------:R-:W-:Y:S01]  /*48d0*/  IMAD.SHL.U32 R14, R0, 0x4, RZ ;  /* 0x00000004000e7824 */ /* 0x000fe200078e00ff */
[----:B------:R-:W-:-:S02]  /*48e0*/  SHF.R.U32.HI R2, RZ, 0x2, R0 ;  /* 0x00000002ff027819 */ /* 0x000fc40000011600 */
[----:B------:R-:W-:Y:S02]  /*48f0*/  P2R R57, PR, RZ, 0x1 ;  /* 0x00000001ff397803 */ /* 0x000fe40000000000 */
[----:B------:R-:W-:Y:S02]  /*4900*/  LOP3.LUT R3, R14, 0xfc, RZ, 0xc0, !PT ;  /* 0x000000fc0e037812 */ /* 0x000fe400078ec0ff */
[----:B------:R-:W-:Y:S02]  /*4910*/  LOP3.LUT R2, R2, 0x30, RZ, 0xc0, !PT ;  /* 0x0000003002027812 */ /* 0x000fe400078ec0ff */
[----:B------:R-:W-:Y:S02]  /*4920*/  ISETP.NE.AND P0, PT, R8, RZ, PT ;  /* 0x000000ff0800720c */ /* 0x000fe40003f05270 */
[----:B------:R-:W-:Y:S02]  /*4930*/  LOP3.LUT R14, R14, 0x3fc, RZ, 0xc0, !PT ;  /* 0x000003fc0e0e7812 */ /* 0x000fe400078ec0ff */
[----:B------:R-:W-:Y:S01]  /*4940*/  PRMT R8, R3, 0x6540, R20 ;  /* 0x0000654003087816 */ /* 0x000fe20000000014 */
[----:B------:R-:W-:-:S03]  /*4950*/  VIADD R3, R2, UR4 ;  /* 0x0000000402037c36 */ /* 0x000fc60008000000 */
[----:B------:R-:W-:Y:S01]  /*4960*/  SHF.R.S32.HI R5, RZ, 0x1f, R8 ;  /* 0x0000001fff057819 */ /* 0x000fe20000011408 */
[----:B------:R-:W-:Y:S02]  /*4970*/  IMAD R4, R14, 0x4, R3 ;  /* 0x000000040e047824 */ /* 0x000fe400078e0203 */
[----:B------:R-:W1:Y:S01]  /*4980*/  LDC.64 R2, c[0x0][0x218] ;  /* 0x00008600ff027b82 */ /* 0x000e620000000a00 */
[----:B------:R-:W-:-:S07]  /*4990*/  LEA.HI R9, R5, R8, RZ, 0x7 ;  /* 0x0000000805097211 */ /* 0x000fce00078f38ff */
[----:B------:R-:W-:Y:S01]  /*49a0*/  BAR.SYNC.DEFER_BLOCKING 0x0 ;  /* 0x0000000000007b1d */ /* 0x000fe20000010000 */
[----:B------:R-:W-:Y:S02]  /*49b0*/  P2R R49, PR, RZ, 0x4 ;  /* 0x00000004ff317803 */ /* 0x000fe40000000000 */
[----:B------:R-:W-:Y:S02]  /*49c0*/  ISETP.NE.AND P2, PT, R10, RZ, PT ;  /* 0x000000ff0a00720c */ /* 0x000fe40003f45270 */
[----:B------:R-:W-:Y:S02]  /*49d0*/  SHF.R.U32.HI R10, RZ, 0x6, R0 ;  /* 0x00000006ff0a7819 */ /* 0x000fe40000011600 */
[----:B------:R-:W-:Y:S01]  /*49e0*/  P2R R42, PR, RZ, 0x8 ;  /* 0x00000008ff2a7803 */ /* 0x000fe20000000000 */
[----:B------:R-:W2:Y:S01]  /*49f0*/  LDS.128 R4, [R4] ;  /* 0x0000000004047984 */ /* 0x000ea20000000c00 */
[----:B------:R-:W-:Y:S02]  /*4a00*/  ISETP.NE.AND P3, PT, R11, RZ, PT ;  /* 0x000000ff0b00720c */ /* 0x000fe40003f65270 */
[----:B------:R-:W-:-:S02]  /*4a10*/  LOP3.LUT R11, R9, 0xffffff80, RZ, 0xc0, !PT ;  /* 0xffffff80090b7812 */ /* 0x000fc400078ec0ff */
[----:B------:R-:W-:Y:S02]  /*4a20*/  SGXT.U32 R10, R10, 0x2 ;  /* 0x000000020a0a781a */ /* 0x000fe40000000000 */
[----:B------:R-:W-:Y:S01]  /*4a30*/  SEL R26, RZ, 0x1, !P5 ;  /* 0x00000001ff1a7807 */ /* 0x000fe20006800000 */
[C---:B------:R-:W-:Y:S01]  /*4a40*/  IMAD.IADD R16, R8.reuse, 0x1, -R11 ;  /* 0x0000000108107824 */ /* 0x040fe200078e0a0b */
[----:B------:R-:W-:Y:S02]  /*4a50*/  SHF.R.S32.HI R9, RZ, 0x7, R9 ;  /* 0x00000007ff097819 */ /* 0x000fe40000011409 */
[----:B------:R-:W-:Y:S02]  /*4a60*/  LOP3.LUT R23, R21, R10, RZ, 0xfc, !PT ;  /* 0x0000000a15177212 */ /* 0x000fe400078efcff */
[----:B------:R-:W-:Y:S01]  /*4a70*/  ISETP.GE.AND P5, PT, R8, 0x200, PT ;  /* 0x000002000800780c */ /* 0x000fe20003fa6270 */
[----:B------:R-:W-:Y:S01]  /*4a80*/  IMAD R28, R9, 0x480, R16 ;  /* 0x00000480091c7824 */ /* 0x000fe200078e0210 */
[----:B------:R-:W-:-:S02]  /*4a90*/  SEL R25, RZ, 0x1, !P6 ;  /* 0x00000001ff197807 */ /* 0x000fc40007000000 */
[----:B------:R-:W-:Y:S02]  /*4aa0*/  LOP3.LUT R8, R14, 0x400, RZ, 0xfc, !PT ;  /* 0x000004000e087812 */ /* 0x000fe400078efcff */
[C---:B------:R-:W-:Y:S01]  /*4ab0*/  ISETP.LT.AND P6, PT, R23.reuse, 0x9, !P5 ;  /* 0x000000091700780c */ /* 0x040fe20006fc1270 */
[----:B0-----:R-:W-:Y:S01]  /*4ac0*/  IMAD R15, R23, 0x80, R28 ;  /* 0x00000080170f7824 */ /* 0x001fe200078e021c */
[----:B------:R-:W-:Y:S02]  /*4ad0*/  SHF.R.U32.HI R8, RZ, 0x4, R8 ;  /* 0x00000004ff087819 */ /* 0x000fe40000011608 */
[----:B------:R-:W-:Y:S01]  /*4ae0*/  P2R R134, PR, RZ, 0x2 ;  /* 0x00000002ff867803 */ /* 0x000fe20000000000 */
[----:B-1----:R-:W-:Y:S01]  /*4af0*/  IMAD.WIDE R16, R15, 0x4, R2 ;  /* 0x000000040f107825 */ /* 0x002fe200078e0202 */
[----:B------:R-:W-:Y:S02]  /*4b00*/  LOP3.LUT R8, R8, 0x70, RZ, 0xc0, !PT ;  /* 0x0000007008087812 */ /* 0x000fe400078ec0ff */
[----:B------:R-:W-:-:S03]  /*4b10*/  LOP3.LUT P1, RZ, R146, 0x200, RZ, 0xc0, !PT ;  /* 0x0000020092ff7812 */ /* 0x000fc6000782c0ff */
[----:B------:R-:W-:Y:S01]  /*4b20*/  VIADD R9, R8, UR4 ;  /* 0x0000000408097c36 */ /* 0x000fe20008000000 */
[----:B------:R-:W-:Y:S02]  /*4b30*/  P2R R132, PR, RZ, 0x2 ;  /* 0x00000002ff847803 */ /* 0x000fe40000000000 */
[----:B------:R-:W-:Y:S01]  /*4b40*/  LOP3.LUT P1, RZ, R146, 0x800, RZ, 0xc0, !PT ;  /* 0x0000080092ff7812 */ /* 0x000fe2000782c0ff */
[----:B------:R-:W-:Y:S01]  /*4b50*/  IMAD R9, R14, 0x4, R9 ;  /* 0x000000040e097824 */ /* 0x000fe200078e0209 */
[----:B--2---:R0:W-:Y:S02]  /*4b60*/  @P6 STG.E.128 desc[UR6][R16.64], R4 ;  /* 0x0000000410006986 */ /* 0x0041e4000c101d06 */
[----:B------:R-:W-:Y:S02]  /*4b70*/  P2R R131, PR, RZ, 0x2 ;  /* 0x00000002ff837803 */ /* 0x000fe40000000000 */
[----:B------:R-:W-:Y:S01]  /*4b80*/  LOP3.LUT P1, RZ, R146, 0x2000, RZ, 0xc0, !PT ;  /* 0x0000200092ff7812 */ /* 0x000fe2000782c0ff */
[----:B------:R-:W1:Y:S03]  /*4b90*/  LDS.128 R8, [R9+0x1000] ;  /* 0x0010000009087984 */ /* 0x000e660000000c00 */
[----:B------:R-:W-:-:S02]  /*4ba0*/  P2R R130, PR, RZ, 0x2 ;  /* 0x00000002ff827803 */ /* 0x000fc40000000000 */
[----:B0-----:R-:W-:-:S04]  /*4bb0*/  LOP3.LUT R4, R14, 0x800, RZ, 0xfc, !PT ;  /* 0x000008000e047812 */ /* 0x001fc800078efcff */
[----:B------:R-:W-:Y:S02]  /*4bc0*/  SHF.R.U32.HI R4, RZ, 0x4, R4 ;  /* 0x00000004ff047819 */ /* 0x000fe40000011604 */
[----:B------:R-:W-:Y:S02]  /*4bd0*/  LOP3.LUT P1, RZ, R146, 0x8000, RZ, 0xc0, !PT ;  /* 0x0000800092ff7812 */ /* 0x000fe4000782c0ff */
[----:B------:R-:W-:Y:S02]  /*4be0*/  LOP3.LUT R4, R4, 0xb0, RZ, 0xc0, !PT ;  /* 0x000000b004047812 */ /* 0x000fe400078ec0ff */
[----:B------:R-:W-:-:S03]  /*4bf0*/  P2R R129, PR, RZ, 0x2 ;  /* 0x00000002ff817803 */ /* 0x000fc60000000000 */
[----:B------:R-:W-:Y:S01]  /*4c00*/  VIADD R5, R4, UR4 ;  /* 0x0000000404057c36 */ /* 0x000fe20008000000 */
[----:B------:R-:W-:-:S03]  /*4c10*/  LOP3.LUT P1, RZ, R146, 0x10000, RZ, 0xc0, !PT ;  /* 0x0001000092ff7812 */ /* 0x000fc6000782c0ff */
[----:B------:R-:W-:Y:S01]  /*4c20*/  IMAD R5, R14, 0x4, R5 ;  /* 0x000000040e057824 */ /* 0x000fe200078e0205 */
[----:B------:R-:W-:Y:S02]  /*4c30*/  P2R R128, PR, RZ, 0x2 ;  /* 0x00000002ff807803 */ /* 0x000fe40000000000 */
[----:B------:R-:W-:-:S03]  /*4c40*/  LOP3.LUT P1, RZ, R146, 0x20000, RZ, 0xc0, !PT ;  /* 0x0002000092ff7812 */ /* 0x000fc6000782c0ff */
[----:B------:R-:W0:Y:S01]  /*4c50*/  LDS.128 R4, [R5+0x2000] ;  /* 0x0020000005047984 */ /* 0x000e220000000c00 */
[----:B------:R-:W-:Y:S02]  /*4c60*/  P2R R126, PR, RZ, 0x2 ;  /* 0x00000002ff7e7803 */ /* 0x000fe40000000000 */
[C---:B------:R-:W-:Y:S02]  /*4c70*/  LOP3.LUT P1, RZ, R146.reuse, 0x40000, RZ, 0xc0, !PT ;  /* 0x0004000092ff7812 */ /* 0x040fe4000782c0ff */
[----:B------:R-:W-:Y:S02]  /*4c80*/  LOP3.LUT R24, R23, 0x4, RZ, 0xfc, !PT ;  /* 0x0000000417187812 */ /* 0x000fe400078efcff */
[----:B------:R-:W-:Y:S02]  /*4c90*/  P2R R125, PR, RZ, 0x2 ;  /* 0x00000002ff7d7803 */ /* 0x000fe40000000000 */
[----:B------:R-:W-:Y:S02]  /*4ca0*/  LOP3.LUT P1, RZ, R146, 0x80000, RZ, 0xc0, !PT ;  /* 0x0008000092ff7812 */ /* 0x000fe4000782c0ff */
[----:B------:R-:W-:-:S02]  /*4cb0*/  ISETP.LT.AND P6, PT, R24, 0x9, !P5 ;  /* 0x000000091800780c */ /* 0x000fc40006fc1270 */
[----:B------:R-:W-:Y:S02]  /*4cc0*/  P2R R124, PR, RZ, 0x2 ;  /* 0x00000002ff7c7803 */ /* 0x000fe40000000000 */
[----:B------:R-:W-:Y:S01]  /*4cd0*/  LOP3.LUT P1, RZ, R146, 0x100000, RZ, 0xc0, !PT ;  /* 0x0010000092ff7812 */ /* 0x000fe2000782c0ff */
[----:B------:R-:W-:-:S03]  /*4ce0*/  IMAD R19, R24, 0x80, R28 ;  /* 0x0000008018137824 */ /* 0x000fc600078e021c */
[----:B------:R-:W-:Y:S02]  /*4cf0*/  P2R R116, PR, RZ, 0x2 ;  /* 0x00000002ff747803 */ /* 0x000fe40000000000 */
[C---:B------:R-:W-:Y:S01]  /*4d00*/  LOP3.LUT P1, RZ, R146.reuse, 0x200000, RZ, 0xc0, !PT ;  /* 0x0020000092ff7812 */ /* 0x040fe2000782c0ff */
[----:B------:R-:W-:Y:S01]  /*4d10*/  IMAD.WIDE R18, R19, 0x4, R2 ;  /* 0x0000000413127825 */ /* 0x000fe200078e0202 */
[----:B------:R-:W-:Y:S02]  /*4d20*/  LOP3.LUT R23, R23, 0x8, RZ, 0xfc, !PT ;  /* 0x0000000817177812 */ /* 0x000fe400078efcff */
[----:B------:R-:W-:Y:S02]  /*4d30*/  P2R R27, PR, RZ, 0x2 ;  /* 0x00000002ff1b7803 */ /* 0x000fe40000000000 */
[----:B------:R-:W-:Y:S01]  /*4d40*/  LOP3.LUT P1, RZ, R146, 0x400000, RZ, 0xc0, !PT ;  /* 0x0040000092ff7812 */ /* 0x000fe2000782c0ff */
[----:B-1----:R1:W-:Y:S01]  /*4d50*/  @P6 STG.E.128 desc[UR6][R18.64], R8 ;  /* 0x0000000812006986 */ /* 0x0023e2000c101d06 */
[C---:B------:R-:W-:Y:S01]  /*4d60*/  ISETP.LT.AND P6, PT, R23.reuse, 0x9, !P5 ;  /* 0x000000091700780c */ /* 0x040fe20006fc1270 */
[----:B------:R-:W-:-:S04]  /*4d70*/  IMAD R17, R23, 0x80, R28 ;  /* 0x0000008017117824 */ /* 0x000fc800078e021c */
[----:B------:R-:W-:Y:S01]  /*4d80*/  IMAD.WIDE R16, R17, 0x4, R2 ;  /* 0x0000000411107825 */ /* 0x000fe200078e0202 */
[----:B-1----:R-:W-:Y:S02]  /*4d90*/  SEL R8, RZ, 0x1, !P1 ;  /* 0x00000001ff087807 */ /* 0x002fe40004800000 */
[----:B------:R-:W-:-:S04]  /*4da0*/  ISETP.NE.AND P1, PT, R27, RZ, PT ;  /* 0x000000ff1b00720c */ /* 0x000fc80003f25270 */
[----:B------:R-:W-:Y:S02]  /*4db0*/  SEL R9, RZ, 0x1, !P1 ;  /* 0x00000001ff097807 */ /* 0x000fe40004800000 */
[----:B------:R-:W-:-:S04]  /*4dc0*/  ISETP.NE.AND P1, PT, R116, RZ, PT ;  /* 0x000000ff7400720c */ /* 0x000fc80003f25270 */
[----:B------:R-:W-:Y:S02]  /*4dd0*/  SEL R10, RZ, 0x1, !P1 ;  /* 0x00000001ff0a7807 */ /* 0x000fe40004800000 */
[----:B------:R-:W-:Y:S01]  /*4de0*/  ISETP.NE.AND P1, PT, R124, RZ, PT ;  /* 0x000000ff7c00720c */ /* 0x000fe20003f25270 */
[----:B0-----:R0:W-:Y:S01]  /*4df0*/  @P6 STG.E.128 desc[UR6][R16.64], R4 ;  /* 0x0000000410006986 */ /* 0x0011e2000c101d06 */
[----:B------:R-:W-:Y:S02]  /*4e00*/  ISETP.NE.AND P6, PT, R156, RZ, PT ;  /* 0x000000ff9c00720c */ /* 0x000fe40003fc5270 */
[----:B------:R-:W-:-:S04]  /*4e10*/  SEL R11, RZ, 0x1, !P1 ;  /* 0x00000001ff0b7807 */ /* 0x000fc80004800000 */
[----:B------:R-:W-:Y:S02]  /*4e20*/  SEL R11, R11, 0x2, P6 ;  /* 0x000000020b0b7807 */ /* 0x000fe40003000000 */
[----:B------:R-:W-:Y:S02]  /*4e30*/  ISETP.NE.AND P6, PT, R153, RZ, PT ;  /* 0x000000ff9900720c */ /* 0x000fe40003fc5270 */
[----:B------:R-:W-:Y:S02]  /*4e40*/  ISETP.NE.AND P1, PT, R125, RZ, PT ;  /* 0x000000ff7d00720c */ /* 0x000fe40003f25270 */
[----:B------:R-:W-:Y:S02]  /*4e50*/  P2R R127, PR, RZ, 0x40 ;  /* 0x00000040ff7f7803 */ /* 0x000fe40000000000 */
[----:B------:R-:W-:Y:S02]  /*4e60*/  ISETP.NE.AND P6, PT, R152, RZ, PT ;  /* 0x000000ff9800720c */ /* 0x000fe40003fc5270 */
[----:B------:R-:W-:-:S02]  /*4e70*/  SEL R18, RZ, 0x1, !P1 ;  /* 0x00000001ff127807 */ /* 0x000fc40004800000 */
[----:B------:R-:W-:Y:S02]  /*4e80*/  ISETP.NE.AND P1, PT, R126, RZ, PT ;  /* 0x000000ff7e00720c */ /* 0x000fe40003f25270 */
[----:B------:R-:W-:Y:S02]  /*4e90*/  P2R R126, PR, RZ, 0x40 ;  /* 0x00000040ff7e7803 */ /* 0x000fe40000000000 */
[----:B------:R-:W-:-:S04]  /*4ea0*/  ISETP.NE.AND P6, PT, R108, RZ, PT ;  /* 0x000000ff6c00720c */ /* 0x000fc80003fc5270 */
[----:B------:R-:W-:Y:S02]  /*4eb0*/  P2R R125, PR, RZ, 0x40 ;  /* 0x00000040ff7d7803 */ /* 0x000fe40000000000 */
[----:B------:R-:W-:-:S04]  /*4ec0*/  LOP3.LUT P6, RZ, R146, 0x400, RZ, 0xc0, !PT ;  /* 0x0000040092ff7812 */ /* 0x000fc800078cc0ff */
[----:B------:R-:W-:Y:S02]  /*4ed0*/  P2R R124, PR, RZ, 0x40 ;  /* 0x00000040ff7c7803 */ /* 0x000fe40000000000 */
[----:B------:R-:W-:-:S04]  /*4ee0*/  LOP3.LUT P6, RZ, R146, 0x800000, RZ, 0xc0, !PT ;  /* 0x0080000092ff7812 */ /* 0x000fc800078cc0ff */
[----:B------:R-:W-:Y:S02]  /*4ef0*/  P2R R123, PR, RZ, 0x40 ;  /* 0x00000040ff7b7803 */ /* 0x000fe40000000000 */
[----:B------:R-:W-:-:S04]  /*4f00*/  ISETP.NE.AND P6, PT, R122, RZ, PT ;  /* 0x000000ff7a00720c */ /* 0x000fc80003fc5270 */
        /* <DEDUP_REMOVED lines=25> */
[----:B------:R-:W-:Y:S02]  /*50a0*/  ISETP.NE.AND P6, PT, R88, RZ, PT ;  /* 0x000000ff5800720c */ /* 0x000fe40003fc5270 */
[----:B------:R-:W-:Y:S02]  /*50b0*/  SEL R19, RZ, 0x1, !P1 ;  /* 0x00000001ff137807 */ /* 0x000fe40004800000 */
[----:B------:R-:W-:Y:S02]  /*50c0*/  P2R R70, PR, RZ, 0x40 ;  /* 0x00000040ff467803 */ /* 0x000fe40000000000 */
[----:B------:R-:W-:Y:S02]  /*50d0*/  LOP3.LUT P6, RZ, R146, 0x1000, RZ, 0xc0, !PT ;  /* 0x0000100092ff7812 */ /* 0x000fe400078cc0ff */
[----:B------:R-:W-:-:S02]  /*50e0*/  ISETP.NE.AND P1, PT, R128, RZ, PT ;  /* 0x000000ff8000720c */ /* 0x000fc40003f25270 */
[----:B------:R-:W-:Y:S02]  /*50f0*/  P2R R62, PR, RZ, 0x40 ;  /* 0x00000040ff3e7803 */ /* 0x000fe40000000000 */
[----:B------:R-:W-:Y:S02]  /*5100*/  SEL R23, RZ, 0x1, !P1 ;  /* 0x00000001ff177807 */ /* 0x000fe40004800000 */
[----:B------:R-:W-:Y:S02]  /*5110*/  LOP3.LUT P6, RZ, R146, 0x1000000, RZ, 0xc0, !PT ;  /* 0x0100000092ff7812 */ /* 0x000fe400078cc0ff */
[----:B------:R-:W-:Y:S02]  /*5120*/  ISETP.NE.AND P1, PT, R129, RZ, PT ;  /* 0x000000ff8100720c */ /* 0x000fe40003f25270 */
[----:B------:R-:W-:Y:S02]  /*5130*/  P2R R54, PR, RZ, 0x40 ;  /* 0x00000040ff367803 */ /* 0x000fe40000000000 */
[----:B------:R-:W-:-:S02]  /*5140*/  SEL R24, RZ, 0x1, !P1 ;  /* 0x00000001ff187807 */ /* 0x000fc40004800000 */
[----:B------:R-:W-:Y:S02]  /*5150*/  ISETP.NE.AND P6, PT, R89, RZ, PT ;  /* 0x000000ff5900720c */ /* 0x000fe40003fc5270 */
[----:B------:R-:W-:Y:S02]  /*5160*/  ISETP.NE.AND P1, PT, R130, RZ, PT ;  /* 0x000000ff8200720c */ /* 0x000fe40003f25270 */
[----:B------:R-:W-:Y:S02]  /*5170*/  P2R R46, PR, RZ, 0x40 ;  /* 0x00000040ff2e7803 */ /* 0x000fe40000000000 */
[----:B------:R-:W-:Y:S02]  /*5180*/  SEL R27, RZ, 0x1, !P1 ;  /* 0x00000001ff1b7807 */ /* 0x000fe40004800000 */
[----:B------:R-:W-:Y:S02]  /*5190*/  ISETP.NE.AND P6, PT, R94, RZ, PT ;  /* 0x000000ff5e00720c */ /* 0x000fe40003fc5270 */
[----:B------:R-:W-:-:S02]  /*51a0*/  ISETP.NE.AND P1, PT, R131, RZ, PT ;  /* 0x000000ff8300720c */ /* 0x000fc40003f25270 */
[----:B0-----:R-:W-:Y:S02]  /*51b0*/  P2R R17, PR, RZ, 0x40 ;  /* 0x00000040ff117803 */ /* 0x001fe40000000000 */
[----:B------:R-:W-:Y:S02]  /*51c0*/  SEL R28, RZ, 0x1, !P1 ;  /* 0x00000001ff1c7807 */ /* 0x000fe40004800000 */
[----:B------:R-:W-:Y:S02]  /*51d0*/  ISETP.NE.AND P6, PT, R79, RZ, PT ;  /* 0x000000ff4f00720c */ /* 0x000fe40003fc5270 */
[----:B------:R-:W-:Y:S02]  /*51e0*/  ISETP.NE.AND P1, PT, R132, RZ, PT ;  /* 0x000000ff8400720c */ /* 0x000fe40003f25270 */
[----:B------:R-:W-:Y:S02]  /*51f0*/  P2R R16, PR, RZ, 0x40 ;  /* 0x00000040ff107803 */ /* 0x000fe40000000000 */
[----:B------:R-:W-:-:S02]  /*5200*/  SEL R4, RZ, 0x1, !P1 ;  /* 0x00000001ff047807 */ /* 0x000fc40004800000 */
[----:B------:R-:W-:Y:S02]  /*5210*/  ISETP.NE.AND P6, PT, R63, RZ, PT ;  /* 0x000000ff3f00720c */ /* 0x000fe40003fc5270 */
[----:B------:R-:W-:Y:S02]  /*5220*/  ISETP.NE.AND P1, PT, R134, RZ, PT ;  /* 0x000000ff8600720c */ /* 0x000fe40003f25270 */
[----:B------:R-:W-:Y:S02]  /*5230*/  SEL R4, R4, 0x2, P6 ;  /* 0x0000000204047807 */ /* 0x000fe40003000000 */
[----:B------:R-:W-:Y:S02]  /*5240*/  SEL R5, RZ, 0x1, !P1 ;  /* 0x00000001ff057807 */ /* 0x000fe40004800000 */
[----:B------:R-:W-:Y:S02]  /*5250*/  ISETP.NE.AND P6, PT, R16, RZ, PT ;  /* 0x000000ff1000720c */ /* 0x000fe40003fc5270 */
[----:B------:R-:W-:-:S02]  /*5260*/  ISETP.NE.AND P1, PT, R135, RZ, PT ;  /* 0x000000ff8700720c */ /* 0x000fc40003f25270 */
[----:B------:R-:W-:Y:S02]  /*5270*/  SEL R5, R5, 0x2, P6 ;  /* 0x0000000205057807 */ /* 0x000fe40003000000 */
[----:B------:R-:W-:Y:S02]  /*5280*/  SEL R6, RZ, 0x1, !P1 ;  /* 0x00000001ff067807 */ /* 0x000fe40004800000 */
[----:B------:R-:W-:Y:S02]  /*5290*/  ISETP.NE.AND P6, PT, R17, RZ, PT ;  /* 0x000000ff1100720c */ /* 0x000fe40003fc5270 */
[----:B------:R-:W-:Y:S02]  /*52a0*/  ISETP.NE.AND P1, PT, R136, RZ, PT ;  /* 0x000000ff8800720c */ /* 0x000fe40003f25270 */
[----:B------:R-:W-:Y:S02]  /*52b0*/  SEL R6, R6, 0x2, P6 ;  /* 0x0000000206067807 */ /* 0x000fe40003000000 */
[----:B------:R-:W-:-:S02]  /*52c0*/  SEL R7, RZ, 0x1, !P1 ;  /* 0x00000001ff077807 */ /* 0x000fc40004800000 */
[----:B------:R-:W-:Y:S02]  /*52d0*/  ISETP.NE.AND P6, PT, R46, RZ, PT ;  /* 0x000000ff2e00720c */ /* 0x000fe40003fc5270 */
[----:B------:R-:W-:Y:S02]  /*52e0*/  ISETP.NE.AND P1, PT, R138, RZ, PT ;  /* 0x000000ff8a00720c */ /* 0x000fe40003f25270 */
[----:B------:R-:W-:Y:S02]  /*52f0*/  SEL R7, R7, 0x2, P6 ;  /* 0x0000000207077807 */ /* 0x000fe40003000000 */
[----:B------:R-:W-:Y:S02]  /*5300*/  SEL R25, R25, 0x2, P1 ;  /* 0x0000000219197807 */ /* 0x000fe40000800000 */
[----:B------:R-:W-:Y:S02]  /*5310*/  ISETP.NE.AND P6, PT, R54, RZ, PT ;  /* 0x000000ff3600720c */ /* 0x000fe40003fc5270 */
[----:B------:R-:W-:-:S02]  /*5320*/  ISETP.NE.AND P1, PT, R139, RZ, PT ;  /* 0x000000ff8b00720c */ /* 0x000fc40003f25270 */
[----:B------:R-:W-:Y:S02]  /*5330*/  SEL R25, R25, 0x3, P6 ;  /* 0x0000000319197807 */ /* 0x000fe40003000000 */
[----:B------:R-:W-:Y:S02]  /*5340*/  SEL R26, R26, 0x2, P1 ;  /* 0x000000021a1a7807 */ /* 0x000fe40000800000 */
[----:B------:R-:W-:Y:S02]  /*5350*/  ISETP.NE.AND P6, PT, R62, RZ, PT ;  /* 0x000000ff3e00720c */ /* 0x000fe40003fc5270 */
[----:B------:R-:W-:Y:S02]  /*5360*/  ISETP.NE.AND P1, PT, R140, RZ, PT ;  /* 0x000000ff8c00720c */ /* 0x000fe40003f25270 */
[----:B------:R-:W-:Y:S02]  /*5370*/  SEL R26, R26, 0x3, P6 ;  /* 0x000000031a1a7807 */ /* 0x000fe40003000000 */
[----:B------:R-:W-:-:S02]  /*5380*/  SEL R8, R8, 0x2, P1 ;  /* 0x0000000208087807 */ /* 0x000fc40000800000 */
        /* <DEDUP_REMOVED lines=9> */
[----:B------:R-:W-:Y:S02]  /*5420*/  P2R R40, PR, RZ, 0x20 ;  /* 0x00000020ff287803 */ /* 0x000fe40000000000 */
[----:B------:R-:W-:Y:S02]  /*5430*/  SEL R10, R10, 0x3, P6 ;  /* 0x000000030a0a7807 */ /* 0x000fe40003000000 */
[----:B------:R-:W-:-:S02]  /*5440*/  ISETP.NE.AND P6, PT, R87, RZ, PT ;  /* 0x000000ff5700720c */ /* 0x000fc40003fc5270 */
[----:B------:R-:W-:Y:S02]  /*5450*/  ISETP.NE.AND P5, PT, R158, RZ, PT ;  /* 0x000000ff9e00720c */ /* 0x000fe40003fa5270 */
[----:B------:R-:W-:Y:S02]  /*5460*/  SEL R11, R11, 0x3, P6 ;  /* 0x000000030b0b7807 */ /* 0x000fe40003000000 */
[----:B------:R-:W-:Y:S02]  /*5470*/  SEL R18, R18, 0x2, P5 ;  /* 0x0000000212127807 */ /* 0x000fe40002800000 */
        /* <DEDUP_REMOVED lines=8> */
[----:B------:R-:W-:-:S02]  /*5500*/  SEL R24, R24, 0x2, P2 ;  /* 0x0000000218187807 */ /* 0x000fc40001000000 */
[----:B------:R-:W-:Y:S02]  /*5510*/  SEL R23, R23, 0x3, P6 ;  /* 0x0000000317177807 */ /* 0x000fe40003000000 */
[----:B------:R-:W-:Y:S02]  /*5520*/  ISETP.NE.AND P6, PT, R100, RZ, PT ;  /* 0x000000ff6400720c */ /* 0x000fe40003fc5270 */
[----:B------:R-:W-:Y:S02]  /*5530*/  SEL R27, R27, 0x2, P3 ;  /* 0x000000021b1b7807 */ /* 0x000fe40001800000 */
[----:B------:R-:W-:Y:S02]  /*5540*/  SEL R24, R24, 0x3, P6 ;  /* 0x0000000318187807 */ /* 0x000fe40003000000 */
[----:B------:R-:W-:Y:S02]  /*5550*/  ISETP.NE.AND P6, PT, R102, RZ, PT ;  /* 0x000000ff6600720c */ /* 0x000fe40003fc5270 */
[----:B------:R-:W-:-:S02]  /*5560*/  SEL R28, R28, 0x2, P4 ;  /* 0x000000021c1c7807 */ /* 0x000fc40002000000 */
[----:B------:R-:W-:Y:S02]  /*5570*/  SEL R27, R27, 0x3, P6 ;  /* 0x000000031b1b7807 */ /* 0x000fe40003000000 */
[----:B------:R-:W-:-:S04]  /*5580*/  ISETP.NE.AND P6, PT, R105, RZ, PT ;  /* 0x000000ff6900720c */ /* 0x000fc80003fc5270 */
        /* <DEDUP_REMOVED lines=20> */
[----:B------:R-:W-:Y:S02]  /*56d0*/  P2R R95, PR, RZ, 0x40 ;  /* 0x00000040ff5f7803 */ /* 0x000fe40000000000 */
[----:B------:R-:W-:-:S04]  /*56e0*/  ISETP.NE.AND P6, PT, R34, RZ, PT ;  /* 0x000000ff2200720c */ /* 0x000fc80003fc5270 */
[----:B------:R-:W-:Y:S02]  /*56f0*/  P2R R94, PR, RZ, 0x40 ;  /* 0x00000040ff5e7803 */ /* 0x000fe40000000000 */
[----:B------:R-:W-:-:S04]  /*5700*/  ISETP.NE.AND P6, PT, R93, RZ, PT ;  /* 0x000000ff5d00720c */ /* 0x000fc80003fc5270 */
        /* <DEDUP_REMOVED lines=59> */
[----:B------:R-:W-:Y:S02]  /*5ac0*/  ISETP.NE.AND P6, PT, R63, RZ, PT ;  /* 0x000000ff3f00720c */ /* 0x000fe40003fc5270 */
[----:B------:R-:W-:Y:S02]  /*5ad0*/  ISETP.NE.AND P5, PT, R159, RZ, PT ;  /* 0x000000ff9f00720c */ /* 0x000fe40003fa5270 */
[----:B------:R-:W-:Y:S02]  /*5ae0*/  SEL R9, R9, 0x5, P6 ;  /* 0x0000000509097807 */ /* 0x000fe40003000000 */
[----:B------:R-:W-:Y:S02]  /*5af0*/  ISETP.NE.AND P6, PT, R68, RZ, PT ;  /* 0x000000ff4400720c */ /* 0x000fe40003fc5270 */
[----:B------:R-:W-:-:S02]  /*5b00*/  SEL R11, R11, 0x4, P5 ;  /* 0x000000040b0b7807 */ /* 0x000fc40002800000 */
[----:B------:R-:W-:Y:S02]  /*5b10*/  ISETP.NE.AND P5, PT, R111, RZ, PT ;  /* 0x000000ff6f00720c */ /* 0x000fe40003fa5270 */
[----:B------:R-:W-:-:S04]  /*5b20*/  SEL R10, R10, 0x5, P6 ;  /* 0x000000050a0a7807 */ /* 0x000fc80003000000 */
[----:B------:R-:W-:Y:S02]  /*5b30*/  SEL R10, R10, 0x6, P5 ;  /* 0x000000060a0a7807 */ /* 0x000fe40002800000 */
[----:B------:R-:W-:Y:S02]  /*5b40*/  ISETP.NE.AND P5, PT, R73, RZ, PT ;  /* 0x000000ff4900720c */ /* 0x000fe40003fa5270 */
[----:B------:R-:W-:Y:S02]  /*5b50*/  ISETP.NE.AND P6, PT, R70, RZ, PT ;  /* 0x000000ff4600720c */ /* 0x000fe40003fc5270 */
        /* <DEDUP_REMOVED lines=35> */
[----:B------:R-:W-:Y:S02]  /*5d90*/  LOP3.LUT P5, RZ, R147, 0x8, RZ, 0xc0, !PT ;  /* 0x0000000893ff7812 */ /* 0x000fe400078ac0ff */
[----:B------:R-:W-:Y:S02]  /*5da0*/  ISETP.NE.AND P0, PT, R160, RZ, PT ;  /* 0x000000ffa000720c */ /* 0x000fe40003f05270 */
[----:B------:R-:W-:Y:S02]  /*5db0*/  P2R R34, PR, RZ, 0x20 ;  /* 0x00000020ff227803 */ /* 0x000fe40000000000 */
[----:B------:R-:W-:Y:S02]  /*5dc0*/  SEL R11, R11, 0x5, P6 ;  /* 0x000000050b0b7807 */ /* 0x000fe40003000000 */
[----:B------:R-:W-:-:S02]  /*5dd0*/  ISETP.NE.AND P5, PT, R43, RZ, PT ;  /* 0x000000ff2b00720c */ /* 0x000fc40003fa5270 */
[----:B------:R-:W-:Y:S02]  /*5de0*/  SEL R18, R18, 0x4, P0 ;  /* 0x0000000412127807 */ /* 0x000fe40000000000 */
[----:B------:R-:W-:Y:S02]  /*5df0*/  ISETP.NE.AND P6, PT, R72, RZ, PT ;  /* 0x000000ff4800720c */ /* 0x000fe40003fc5270 */
        /* <DEDUP_REMOVED lines=24> */
[----:B------:R-:W-:Y:S02]  /*5f80*/  P2R R16, PR, RZ, 0x20 ;  /* 0x00000020ff107803 */ /* 0x000fe40000000000 */
        /* <DEDUP_REMOVED lines=70> */
[----:B------:R-:W-:Y:S02]  /*63f0*/  LOP3.LUT R4, R14, 0xc00, RZ, 0xfc, !PT ;  /* 0x00000c000e047812 */ /* 0x000fe400078efcff */
[----:B------:R-:W-:Y:S02]  /*6400*/  SEL R25, R25, 0x8, P5 ;  /* 0x0000000819197807 */ /* 0x000fe40002800000 */
[----:B------:R-:W-:Y:S02]  /*6410*/  ISETP.NE.AND P5, PT, R64, RZ, PT ;  /* 0x000000ff4000720c */ /* 0x000fe40003fa5270 */
[----:B------:R-:W-:-:S02]  /*6420*/  SHF.R.U32.HI R4, RZ, 0x4, R4 ;  /* 0x00000004ff047819 */ /* 0x000fc40000011604 */
[----:B------:R-:W-:Y:S02]  /*6430*/  SEL R26, R26, 0x8, P5 ;  /* 0x000000081a1a7807 */ /* 0x000fe40002800000 */
[----:B------:R-:W-:Y:S02]  /*6440*/  ISETP.NE.AND P5, PT, R68, RZ, PT ;  /* 0x000000ff4400720c */ /* 0x000fe40003fa5270 */
[----:B------:R-:W-:Y:S02]  /*6450*/  LOP3.LUT R4, R4, 0xf0, RZ, 0xc0, !PT ;  /* 0x000000f004047812 */ /* 0x000fe400078ec0ff */
[----:B------:R-:W-:Y:S02]  /*6460*/  SEL R30, R8, 0x8, P5 ;  /* 0x00000008081e7807 */ /* 0x000fe40002800000 */
[----:B------:R-:W-:Y:S01]  /*6470*/  ISETP.NE.AND P5, PT, R69, RZ, PT ;  /* 0x000000ff4500720c */ /* 0x000fe20003fa5270 */
[----:B------:R-:W-:Y:S01]  /*6480*/  VIADD R5, R4, UR4 ;  /* 0x0000000404057c36 */ /* 0x000fe20008000000 */
[----:B------:R-:W-:-:S02]  /*6490*/  ISETP.NE.AND P0, PT, R65, RZ, PT ;  /* 0x000000ff4100720c */ /* 0x000fc40003f05270 */
[----:B------:R-:W-:Y:S01]  /*64a0*/  SEL R31, R9, 0x8, P5 ;  /* 0x00000008091f7807 */ /* 0x000fe20002800000 */
[----:B------:R-:W-:Y:S01]  /*64b0*/  IMAD R14, R14, 0x4, R5 ;  /* 0x000000040e0e7824 */ /* 0x000fe200078e0205 */
[----:B------:R-:W-:Y:S02]  /*64c0*/  ISETP.NE.AND P5, PT, R70, RZ, PT ;  /* 0x000000ff4600720c */ /* 0x000fe40003fa5270 */
[----:B------:R-:W-:Y:S02]  /*64d0*/  SEL R34, R11, 0x8, P0 ;  /* 0x000000080b227807 */ /* 0x000fe40000000000 */
[----:B------:R-:W-:Y:S02]  /*64e0*/  SEL R33, R10, 0x8, P5 ;  /* 0x000000080a217807 */ /* 0x000fe40002800000 */
[----:B------:R-:W0:Y:S01]  /*64f0*/  LDS.128 R8, [R14+0x3000] ;  /* 0x003000000e087984 */ /* 0x000e220000000c00 */
[----:B------:R-:W-:Y:S01]  /*6500*/  ISETP.NE.AND P5, PT, R40, RZ, PT ;  /* 0x000000ff2800720c */ /* 0x000fe20003fa5270 */
[----:B------:R-:W-:-:S03]  /*6510*/  IMAD.SHL.U32 R4, R0, 0x10, RZ ;  /* 0x0000001000047824 */ /* 0x000fc600078e00ff */
[----:B------:R-:W-:Y:S01]  /*6520*/  ISETP.LT.AND P5, PT, R21, RZ, !P5 ;  /* 0x000000ff1500720c */ /* 0x000fe20006fa1270 */
[----:B------:R-:W-:Y:S01]  /*6530*/  VIADD R15, R15, 0x600 ;  /* 0x000006000f0f7836 */ /* 0x000fe20000000000 */
[----:B------:R-:W-:-:S03]  /*6540*/  LOP3.LUT R5, R4, 0xf0, RZ, 0xc0, !PT ;  /* 0x000000f004057812 */ /* 0x000fc600078ec0ff */
[----:B------:R-:W-:Y:S01]  /*6550*/  IMAD.WIDE R2, R15, 0x4, R2 ;  /* 0x000000040f027825 */ /* 0x000fe200078e0202 */
[----:B------:R-:W-:Y:S02]  /*6560*/  PRMT R5, R5, 0x6540, R20 ;  /* 0x0000654005057816 */ /* 0x000fe40000000014 */
[----:B------:R-:W-:Y:S02]  /*6570*/  ISETP.NE.AND P4, PT, R106, RZ, PT ;  /* 0x000000ff6a00720c */ /* 0x000fe40003f85270 */
[----:B------:R-:W-:Y:S02]  /*6580*/  SHF.R.S32.HI R6, RZ, 0x1f, R5 ;  /* 0x0000001fff067819 */ /* 0x000fe40000011405 */
[----:B------:R-:W-:Y:S02]  /*6590*/  SEL R24, R24, 0x8, P4 ;  /* 0x0000000818187807 */ /* 0x000fe40002000000 */
[----:B------:R-:W-:Y:S02]  /*65a0*/  ISETP.NE.AND P4, PT, R41, RZ, PT ;  /* 0x000000ff2900720c */ /* 0x000fe40003f85270 */
[----:B------:R-:W-:-:S02]  /*65b0*/  LEA.HI R6, R6, R5, RZ, 0x7 ;  /* 0x0000000506067211 */ /* 0x000fc400078f38ff */
[----:B------:R-:W-:Y:S02]  /*65c0*/  LOP3.LUT R21, R21, R22, RZ, 0xfc, !PT ;  /* 0x0000001615157212 */ /* 0x000fe400078efcff */
[----:B------:R-:W-:Y:S02]  /*65d0*/  LOP3.LUT R15, R0, 0xf0, RZ, 0xc0, !PT ;  /* 0x000000f0000f7812 */ /* 0x000fe400078ec0ff */
[----:B------:R-:W-:Y:S02]  /*65e0*/  SEL R28, R28, 0x8, P4 ;  /* 0x000000081c1c7807 */ /* 0x000fe40002000000 */
[----:B------:R-:W-:Y:S01]  /*65f0*/  LOP3.LUT R0, R6, 0xffffff80, RZ, 0xc0, !PT ;  /* 0xffffff8006007812 */ /* 0x000fe200078ec0ff */
[----:B0-----:R0:W-:Y:S01]  /*6600*/  @P5 STG.E.128 desc[UR6][R2.64], R8 ;  /* 0x0000000802005986 */ /* 0x0011e2000c101d06 */
[----:B------:R-:W-:Y:S02]  /*6610*/  ISETP.NE.AND P6, PT, R107, RZ, PT ;  /* 0x000000ff6b00720c */ /* 0x000fe40003fc5270 */
[----:B------:R-:W-:-:S02]  /*6620*/  ISETP.GE.AND P4, PT, R21, 0x9, PT ;  /* 0x000000091500780c */ /* 0x000fc40003f86270 */
[----:B------:R-:W-:Y:S01]  /*6630*/  LOP3.LUT R4, R4, 0xff0, RZ, 0xc0, !PT ;  /* 0x00000ff004047812 */ /* 0x000fe200078ec0ff */
[----:B------:R-:W-:Y:S01]  /*6640*/  IMAD.IADD R0, R5, 0x1, -R0 ;  /* 0x0000000105007824 */ /* 0x000fe200078e0a00 */
[----:B------:R-:W-:Y:S02]  /*6650*/  ISETP.NE.AND P1, PT, R75, RZ, PT ;  /* 0x000000ff4b00720c */ /* 0x000fe40003f25270 */
[----:B------:R-:W-:Y:S02]  /*6660*/  ISETP.NE.AND P2, PT, R85, RZ, PT ;  /* 0x000000ff5500720c */ /* 0x000fe40003f45270 */
[----:B------:R-:W-:Y:S02]  /*6670*/  ISETP.NE.AND P3, PT, R103, RZ, PT ;  /* 0x000000ff6700720c */ /* 0x000fe40003f65270 */
[----:B------:R-:W-:Y:S02]  /*6680*/  SEL R27, R27, 0x8, P6 ;  /* 0x000000081b1b7807 */ /* 0x000fe40003000000 */
[----:B------:R-:W-:-:S02]  /*6690*/  ISETP.LT.AND P4, PT, R5, 0x200, !P4 ;  /* 0x000002000500780c */ /* 0x000fc40006781270 */
[----:B------:R-:W-:Y:S02]  /*66a0*/  ISETP.NE.AND P6, PT, R35, RZ, PT ;  /* 0x000000ff2300720c */ /* 0x000fe40003fc5270 */
[----:B------:R-:W-:Y:S02]  /*66b0*/  ISETP.NE.AND P5, PT, R32, RZ, PT ;  /* 0x000000ff2000720c */ /* 0x000fe40003fa5270 */
[----:B------:R-:W-:Y:S02]  /*66c0*/  PRMT R5, R31, 0x8880, RZ ;  /* 0x000088801f057816 */ /* 0x000fe400000000ff */
[----:B0-----:R-:W-:Y:S02]  /*66d0*/  PRMT R9, R33, 0x8880, RZ ;  /* 0x0000888021097816 */ /* 0x001fe400000000ff */
[----:B------:R-:W-:Y:S02]  /*66e0*/  PRMT R11, R34, 0x8880, RZ ;  /* 0x00008880220b7816 */ /* 0x000fe400000000ff */
[----:B------:R-:W-:Y:S01]  /*66f0*/  IADD3 R4, R4, UR4, R15 ;  /* 0x0000000404047c10 */ /* 0x000fe2000fffe00f */
[----:B------:R-:W-:Y:S01]  /*6700*/  IMAD.IADD R12, R12, 0x1, R13 ;  /* 0x000000010c0c7824 */ /* 0x000fe200078e020d */
[----:B------:R-:W-:-:S02]  /*6710*/  PRMT R15, R26, 0x8880, RZ ;  /* 0x000088801a0f7816 */ /* 0x000fc400000000ff */
[----:B------:R-:W-:Y:S02]  /*6720*/  ISETP.NE.AND P0, PT, R57, RZ, PT ;  /* 0x000000ff3900720c */ /* 0x000fe40003f05270 */
[----:B------:R-:W-:Y:S02]  /*6730*/  PRMT R25, R25, 0x8880, RZ ;  /* 0x0000888019197816 */ /* 0x000fe400000000ff */
[----:B------:R-:W-:Y:S02]  /*6740*/  PRMT R3, R30, 0x8880, RZ ;  /* 0x000088801e037816 */ /* 0x000fe400000000ff */
[----:B------:R-:W-:Y:S02]  /*6750*/  PRMT R24, R24, 0x8880, RZ ;  /* 0x0000888018187816 */ /* 0x000fe400000000ff */
[----:B------:R-:W-:Y:S01]  /*6760*/  PRMT R28, R28, 0x8880, RZ ;  /* 0x000088801c1c7816 */ /* 0x000fe200000000ff */
[----:B------:R-:W-:Y:S01]  /*6770*/  IMAD R21, R21, 0x80, R0 ;  /* 0x0000008015157824 */ /* 0x000fe200078e0200 */
[----:B------:R-:W-:Y:S01]  /*6780*/  SEL R18, R18, 0x8, P1 ;  /* 0x0000000812127807 */ /* 0x000fe20000800000 */
[----:B------:R-:W-:Y:S01]  /*6790*/  ULDC.64 UR4, c[0x0][0x220] ;  /* 0x0000880000047ab9 */ /* 0x000fe20000000a00 */
[----:B------:R-:W-:-:S02]  /*67a0*/  SEL R19, R19, 0x8, P2 ;  /* 0x0000000813137807 */ /* 0x000fc40001000000 */
[----:B------:R-:W-:Y:S02]  /*67b0*/  SEL R23, R23, 0x8, P3 ;  /* 0x0000000817177807 */ /* 0x000fe40001800000 */
[----:B------:R-:W-:Y:S02]  /*67c0*/  ISETP.NE.AND P1, PT, R52, RZ, PT ;  /* 0x000000ff3400720c */ /* 0x000fe40003f25270 */
[----:B------:R-:W-:Y:S02]  /*67d0*/  ISETP.NE.AND P2, PT, R49, RZ, PT ;  /* 0x000000ff3100720c */ /* 0x000fe40003f45270 */
[----:B------:R-:W-:Y:S02]  /*67e0*/  ISETP.NE.AND P3, PT, R42, RZ, PT ;  /* 0x000000ff2a00720c */ /* 0x000fe40003f65270 */
[----:B------:R-:W-:Y:S01]  /*67f0*/  PRMT R5, R5, 0x7710, RZ ;  /* 0x0000771005057816 */ /* 0x000fe200000000ff */
[----:B------:R-:W-:Y:S01]  /*6800*/  BAR.SYNC.DEFER_BLOCKING 0x0 ;  /* 0x0000000000007b1d */ /* 0x000fe20000010000 */
[----:B------:R-:W-:-:S02]  /*6810*/  PRMT R9, R9, 0x7710, RZ ;  /* 0x0000771009097816 */ /* 0x000fc400000000ff */
[----:B------:R-:W-:Y:S02]  /*6820*/  PRMT R11, R11, 0x7710, RZ ;  /* 0x000077100b0b7816 */ /* 0x000fe400000000ff */
[----:B------:R-:W-:Y:S02]  /*6830*/  SEL R16, R16, 0x7, P5 ;  /* 0x0000000710107807 */ /* 0x000fe40002800000 */
[----:B------:R-:W-:Y:S02]  /*6840*/  SEL R7, R7, 0x7, P6 ;  /* 0x0000000707077807 */ /* 0x000fe40003000000 */
[----:B------:R-:W-:Y:S02]  /*6850*/  PRMT R15, R15, 0x7710, RZ ;  /* 0x000077100f0f7816 */ /* 0x000fe400000000ff */
[----:B------:R-:W-:Y:S02]  /*6860*/  PRMT R27, R27, 0x8880, RZ ;  /* 0x000088801b1b7816 */ /* 0x000fe400000000ff */
[----:B------:R-:W-:-:S02]  /*6870*/  SEL R17, R17, 0x8, P3 ;  /* 0x0000000811117807 */ /* 0x000fc40001800000 */
[----:B------:R-:W-:Y:S02]  /*6880*/  SEL R29, R29, 0x8, P2 ;  /* 0x000000081d1d7807 */ /* 0x000fe40001000000 */
[----:B------:R-:W-:Y:S02]  /*6890*/  SEL R16, R16, 0x8, P1 ;  /* 0x0000000810107807 */ /* 0x000fe40000800000 */
[----:B------:R-:W-:Y:S02]  /*68a0*/  SEL R7, R7, 0x8, P0 ;  /* 0x0000000807077807 */ /* 0x000fe40000000000 */
[----:B------:R-:W-:Y:S02]  /*68b0*/  PRMT R13, R25, 0x7710, RZ ;  /* 0x00007710190d7816 */ /* 0x000fe400000000ff */
[----:B------:R-:W-:Y:S01]  /*68c0*/  PRMT R3, R3, 0x7710, RZ ;  /* 0x0000771003037816 */ /* 0x000fe200000000ff */
[----:B------:R0:W-:Y:S01]  /*68d0*/  STS.U8 [R12+0x30], R5 ;  /* 0x000030050c007388 */ /* 0x0001e20000000000 */
[----:B------:R-:W-:-:S03]  /*68e0*/  PRMT R18, R18, 0x8880, RZ ;  /* 0x0000888012127816 */ /* 0x000fc600000000ff */
[----:B------:R1:W-:Y:S01]  /*68f0*/  STS.U8 [R12+0x40], R9 ;  /* 0x000040090c007388 */ /* 0x0003e20000000000 */
[----:B------:R-:W-:-:S03]  /*6900*/  PRMT R23, R23, 0x8880, RZ ;  /* 0x0000888017177816 */ /* 0x000fc600000000ff */
[----:B------:R2:W-:Y:S01]  /*6910*/  STS.U8 [R12+0x50], R11 ;  /* 0x0000500b0c007388 */ /* 0x0005e20000000000 */
[----:B0-----:R-:W-:-:S03]  /*6920*/  PRMT R5, R24, 0x7710, RZ ;  /* 0x0000771018057816 */ /* 0x001fc600000000ff */
[----:B------:R0:W-:Y:S01]  /*6930*/  STS.U8 [R12+0x10], R15 ;  /* 0x0000100f0c007388 */ /* 0x0001e20000000000 */
[----:B-1----:R-:W-:Y:S02]  /*6940*/  PRMT R9, R27, 0x7710, RZ ;  /* 0x000077101b097816 */ /* 0x002fe400000000ff */
[----:B------:R-:W-:Y:S02]  /*6950*/  PRMT R17, R17, 0x8880, RZ ;  /* 0x0000888011117816 */ /* 0x000fe400000000ff */
[----:B--2---:R-:W-:Y:S02]  /*6960*/  PRMT R11, R28, 0x7710, RZ ;  /* 0x000077101c0b7816 */ /* 0x004fe400000000ff */
[----:B------:R-:W-:Y:S02]  /*6970*/  PRMT R29, R29, 0x8880, RZ ;  /* 0x000088801d1d7816 */ /* 0x000fe400000000ff */
[----:B0-----:R-:W-:Y:S02]  /*6980*/  PRMT R15, R19, 0x8880, RZ ;  /* 0x00008880130f7816 */ /* 0x001fe400000000ff */
[----:B------:R-:W-:-:S02]  /*6990*/  PRMT R16, R16, 0x8880, RZ ;  /* 0x0000888010107816 */ /* 0x000fc400000000ff */
[----:B------:R-:W-:Y:S01]  /*69a0*/  PRMT R0, R7, 0x8880, RZ ;  /* 0x0000888007007816 */ /* 0x000fe200000000ff */
[----:B------:R0:W-:Y:S01]  /*69b0*/  STS.U8 [R12], R13 ;  /* 0x0000000d0c007388 */ /* 0x0001e20000000000 */
[----:B------:R-:W-:Y:S02]  /*69c0*/  PRMT R15, R15, 0x7710, RZ ;  /* 0x000077100f0f7816 */ /* 0x000fe400000000ff */
[----:B------:R-:W-:Y:S01]  /*69d0*/  PRMT R7, R29, 0x7710, RZ ;  /* 0x000077101d077816 */ /* 0x000fe200000000ff */
[----:B------:R1:W-:Y:S04]  /*69e0*/  STS.U8 [R12+0x20], R3 ;  /* 0x000020030c007388 */ /* 0x0003e80000000000 */
[----:B------:R2:W-:Y:S01]  /*69f0*/  STS.U8 [R12+0x90], R5 ;  /* 0x000090050c007388 */ /* 0x0005e20000000000 */
[----:B0-----:R-:W-:-:S03]  /*6a00*/  PRMT R13, R18, 0x7710, RZ ;  /* 0x00007710120d7816 */ /* 0x001fc600000000ff */
[----:B------:R0:W-:Y:S01]  /*6a10*/  STS.U8 [R12+0xa0], R9 ;  /* 0x0000a0090c007388 */ /* 0x0001e20000000000 */
[----:B-1----:R-:W-:-:S03]  /*6a20*/  PRMT R3, R23, 0x7710, RZ ;  /* 0x0000771017037816 */ /* 0x002fc600000000ff */
[----:B------:R1:W-:Y:S01]  /*6a30*/  STS.U8 [R12+0xb0], R11 ;  /* 0x0000b00b0c007388 */ /* 0x0003e20000000000 */
[----:B--2---:R-:W-:Y:S02]  /*6a40*/  PRMT R5, R17, 0x7710, RZ ;  /* 0x0000771011057816 */ /* 0x004fe400000000ff */
[----:B0-----:R-:W-:Y:S02]  /*6a50*/  PRMT R9, R16, 0x7710, RZ ;  /* 0x0000771010097816 */ /* 0x001fe400000000ff */
[----:B-1----:R-:W-:Y:S01]  /*6a60*/  PRMT R11, R0, 0x7710, RZ ;  /* 0x00007710000b7816 */ /* 0x002fe200000000ff */
[----:B------:R-:W-:Y:S04]  /*6a70*/  STS.U8 [R12+0x60], R13 ;  /* 0x0000600d0c007388 */ /* 0x000fe80000000000 */
[----:B------:R-:W-:Y:S04]  /*6a80*/  STS.U8 [R12+0x70], R15 ;  /* 0x0000700f0c007388 */ /* 0x000fe80000000000 */
[----:B------:R0:W-:Y:S04]  /*6a90*/  STS.U8 [R12+0x80], R3 ;  /* 0x000080030c007388 */ /* 0x0001e80000000000 */
[----:B------:R1:W-:Y:S04]  /*6aa0*/  STS.U8 [R12+0xc0], R5 ;  /* 0x0000c0050c007388 */ /* 0x0003e80000000000 */
[----:B------:R1:W-:Y:S04]  /*6ab0*/  STS.U8 [R12+0xd0], R7 ;  /* 0x0000d0070c007388 */ /* 0x0003e80000000000 */
[----:B------:R1:W-:Y:S04]  /*6ac0*/  STS.U8 [R12+0xe0], R9 ;  /* 0x0000e0090c007388 */ /* 0x0003e80000000000 */
[----:B------:R1:W-:Y:S01]  /*6ad0*/  STS.U8 [R12+0xf0], R11 ;  /* 0x0000f00b0c007388 */ /* 0x0003e20000000000 */
[----:B------:R-:W-:-:S05]  /*6ae0*/  SHF.R.S32.HI R6, RZ, 0x7, R6 ;  /* 0x00000007ff067819 */ /* 0x000fca0000011406 */
[----:B------:R-:W-:Y:S01]  /*6af0*/  IMAD R6, R6, 0x480, R21 ;  /* 0x0000048006067824 */ /* 0x000fe200078e0215 */
[----:B------:R-:W-:Y:S04]  /*6b00*/  BAR.SYNC.DEFER_BLOCKING 0x0 ;  /* 0x0000000000007b1d */ /* 0x000fe80000010000 */
[----:B------:R-:W-:-:S04]  /*6b10*/  IADD3 R2, P0, R6, UR4, RZ ;  /* 0x0000000406027c10 */ /* 0x000fc8000ff1e0ff */
[----:B0-----:R-:W-:Y:S01]  /*6b20*/  LEA.HI.X.SX32 R3, R6, UR5, 0x1, P0 ;  /* 0x0000000506037c11 */ /* 0x001fe200080f0eff */
[----:B-1----:R-:W-:Y:S08]  /*6b30*/  @!P4 EXIT ;  /* 0x000000000000c94d */ /* 0x002ff00003800000 */
[----:B------:R-:W0:Y:S04]  /*6b40*/  LDS.128 R4, [R4] ;  /* 0x0000000004047984 */ /* 0x000e280000000c00 */
[----:B0-----:R-:W-:Y:S01]  /*6b50*/  STG.E.128 desc[UR6][R2.64], R4 ;  /* 0x0000000402007986 */ /* 0x001fe2000c101d06 */
[----:B------:R-:W-:Y:S05]  /*6b60*/  EXIT ;  /* 0x000000000000794d */ /* 0x000fea0003800000 */
.L_x_0:
[----:B------:R-:W-:-:S00]  /*6b70*/  BRA `(.L_x_0) ;  /* 0xfffffffc00fc7947 */ /* 0x000fc0000383ffff */
[----:B------:R-:W-:-:S00]  /*6b80*/  NOP ;  /* 0x0000000000007918 */ /* 0x000fc00000000000 */
[----:B------:R-:W-:-:S00]  /*6b90*/  NOP ;  /* 0x0000000000007918 */ /* 0x000fc00000000000 */
[----:B------:R-:W-:-:S00]  /*6ba0*/  NOP ;  /* 0x0000000000007918 */ /* 0x000fc00000000000 */
[----:B------:R-:W-:-:S00]  /*6bb0*/  NOP ;  /* 0x0000000000007918 */ /* 0x000fc00000000000 */
[----:B------:R-:W-:-:S00]  /*6bc0*/  NOP ;  /* 0x0000000000007918 */ /* 0x000fc00000000000 */
[----:B------:R-:W-:-:S00]  /*6bd0*/  NOP ;  /* 0x0000000000007918 */ /* 0x000fc00000000000 */
[----:B------:R-:W-:-:S00]  /*6be0*/  NOP ;  /* 0x0000000000007918 */ /* 0x000fc00000000000 */
[----:B------:R-:W-:-:S00]  /*6bf0*/  NOP ;  /* 0x0000000000007918 */ /* 0x000fc00000000000 */
.L_x_1:


//--------------------- .nv.shared.triton_poi_fused_max_pool2d_with_indices_6 --------------------------
	.section	.nv.shared.triton_poi_fused_max_pool2d_with_indices_6,"aw",@nobits
	.sectionflags	@""
	.align	16
	.zero		1024


//--------------------- .nv.constant0.triton_poi_fused_max_pool2d_with_indices_6 --------------------------
	.section	.nv.constant0.triton_poi_fused_max_pool2d_with_indices_6,"a",@progbits
	.sectionflags	@""
	.align	4
.nv.constant0.triton_poi_fused_max_pool2d_with_indices_6:
	.zero		560
